// auto-generated by cutlass_sweep.gemm — config: {"arch": "sm_90", "cluster_m": 4, "cluster_n": 4, "dtype": "fp16", "dtype_b": "fp16", "layout": "tt", "stages": 7, "tile_k": 64, "tile_m": 128, "tile_n": 128}
#include "cutlass/cutlass.h"
#include "cutlass/gemm/collective/collective_builder.hpp"
#include "cutlass/gemm/device/gemm_universal_adapter.h"
#include "cutlass/gemm/kernel/gemm_universal.hpp"
#include "cutlass/epilogue/collective/collective_builder.hpp"

using ElemA = cutlass::half_t;
using ElemB = cutlass::half_t;
using ElemCD = cutlass::half_t;
using Acc  = float;
using TileShape    = cute::Shape<cute::_128, cute::_128, cute::_64>;
using ClusterShape = cute::Shape<cute::_4, cute::_4, cute::_1>;

using CollectiveEpilogue = typename cutlass::epilogue::collective::CollectiveBuilder<
    cutlass::arch::Sm90, cutlass::arch::OpClassTensorOp,
    TileShape, ClusterShape,
    cutlass::epilogue::collective::EpilogueTileAuto,
    Acc, Acc,
    ElemCD, cutlass::layout::RowMajor, 128 / cutlass::sizeof_bits<ElemCD>::value,
    ElemCD, cutlass::layout::RowMajor, 128 / cutlass::sizeof_bits<ElemCD>::value,
    cutlass::epilogue::collective::EpilogueScheduleAuto
  >::CollectiveOp;

using CollectiveMainloop = typename cutlass::gemm::collective::CollectiveBuilder<
    cutlass::arch::Sm90, cutlass::arch::OpClassTensorOp,
    ElemA, cutlass::layout::ColumnMajor, 128 / cutlass::sizeof_bits<ElemA>::value,
    ElemB, cutlass::layout::ColumnMajor, 128 / cutlass::sizeof_bits<ElemB>::value,
    Acc,
    TileShape, ClusterShape,
    cutlass::gemm::collective::StageCount<7>,
    cutlass::gemm::collective::KernelScheduleAuto
  >::CollectiveOp;

using GemmKernel = cutlass::gemm::kernel::GemmUniversal<
    cute::Shape<int,int,int,int>,
    CollectiveMainloop,
    CollectiveEpilogue
>;
using Gemm = cutlass::gemm::device::GemmUniversalAdapter<GemmKernel>;

// Force the device kernel symbol into the cubin without needing a host main.
auto* _anchor = &cutlass::device_kernel<GemmKernel>;


// ===== COMPILED SASS (sm_90a) =====

	.target	sm_90a

	.elftype	@"ET_EXEC"


//--------------------- .note.nv.tkinfo           --------------------------
	.section	.note.nv.tkinfo,"",@"SHT_NOTE"
	.sectionflags	@"SHF_NOTE_NV_TKINFO"
	.tkinfo
        /*0018*/ 	.word	0x00000002
        /*0030*/ 	.string	""
        /*0030*/ 	.string	"ptxas"
        /*0030*/ 	.string	"Cuda compilation tools, release 13.0, V13.0.88"
        /*0030*/ 	.string	"Build cuda_13.0.r13.0/compiler.36424714_0"
        /*0030*/ 	.string	"-arch sm_90a -m 64 "



//--------------------- .note.nv.cuinfo           --------------------------
	.section	.note.nv.cuinfo,"",@"SHT_NOTE"
	.sectionflags	@"SHF_NOTE_NV_CUINFO"
        /*0018*/ 	.short	0x0002
        /*001a*/ 	.short	0x005a
        /*001c*/ 	.short	0x0082
	.zero		2


//--------------------- .nv.info                  --------------------------
	.section	.nv.info,"",@"SHT_CUDA_INFO"
	.align	4


	//----- nvinfo : EIATTR_REGCOUNT
	.align		4
        /*0000*/ 	.byte	0x04, 0x2f
        /*0002*/ 	.short	(.L_15 - .L_14)
	.align		4
.L_14:
        /*0004*/ 	.word	index@(_ZN7cutlass13device_kernelINS_4gemm6kernel13GemmUniversalIN4cute5tupleIJiiiiEEENS1_10collective13CollectiveMmaINS1_34MainloopSm90TmaGmmaWarpSpecializedILi7ENS5_IJNS4_1CILi4EEESB_NSA_ILi1EEEEEENS1_35KernelTmaWarpSpecializedCooperativeEEENS5_IJNSA_ILi128EEESG_NSA_ILi64EEEEEENS_6half_tENS5_IJSC_llEEESJ_NS5_IJlSC_lEEENS4_8TiledMMAINS4_8MMA_AtomIJNS4_4SM904GMMA26MMA_64x128x16_F32F16F16_SSILNSP_5MajorE1ELSR_0ELNSP_7ScaleInE1ELSS_1EEEEEENS4_6LayoutINS5_IJNSA_ILi2EEESC_SC_EEENS5_IJSC_NSA_ILi0EEESY_EEEEENS5_IJNS4_10UnderscoreES11_S11_EEEEENS4_23SM90_TMA_LOAD_MULTICASTENS4_14ComposedLayoutINS4_7SwizzleILi3ELi4ELi3EEENS4_18smem_ptr_flag_bitsILi16EEENSV_INS5_IJSH_NSA_ILi8EEEEEENS5_IJSC_SH_EEEEEEEvNS4_8identityES14_NS15_IS17_S19_NSV_INS5_IJS1A_SH_EEENS5_IJSH_SC_EEEEEEEvS1F_EENS_8epilogue10collective6detail29Sm90TmaWarpSpecializedAdapterINS1M_15DefaultEpilogueISJ_SL_SL_NS1L_6thread17LinearCombinationISJ_Li1EffLNS1Q_9ScaleType4KindE0ELNS_15FloatRoundStyleE2ESJ_EENS1_15EpilogueDefaultEEEEEvvEEEEvNT_6ParamsE)
        /*0008*/ 	.word	0x000000a8


	//----- nvinfo : EIATTR_FRAME_SIZE
	.align		4
.L_15:
        /*000c*/ 	.byte	0x04, 0x11
        /*000e*/ 	.short	(.L_17 - .L_16)
	.align		4
.L_16:
        /*0010*/ 	.word	index@(_ZN7cutlass13device_kernelINS_4gemm6kernel13GemmUniversalIN4cute5tupleIJiiiiEEENS1_10collective13CollectiveMmaINS1_34MainloopSm90TmaGmmaWarpSpecializedILi7ENS5_IJNS4_1CILi4EEESB_NSA_ILi1EEEEEENS1_35KernelTmaWarpSpecializedCooperativeEEENS5_IJNSA_ILi128EEESG_NSA_ILi64EEEEEENS_6half_tENS5_IJSC_llEEESJ_NS5_IJlSC_lEEENS4_8TiledMMAINS4_8MMA_AtomIJNS4_4SM904GMMA26MMA_64x128x16_F32F16F16_SSILNSP_5MajorE1ELSR_0ELNSP_7ScaleInE1ELSS_1EEEEEENS4_6LayoutINS5_IJNSA_ILi2EEESC_SC_EEENS5_IJSC_NSA_ILi0EEESY_EEEEENS5_IJNS4_10UnderscoreES11_S11_EEEEENS4_23SM90_TMA_LOAD_MULTICASTENS4_14ComposedLayoutINS4_7SwizzleILi3ELi4ELi3EEENS4_18smem_ptr_flag_bitsILi16EEENSV_INS5_IJSH_NSA_ILi8EEEEEENS5_IJSC_SH_EEEEEEEvNS4_8identityES14_NS15_IS17_S19_NSV_INS5_IJS1A_SH_EEENS5_IJSH_SC_EEEEEEEvS1F_EENS_8epilogue10collective6detail29Sm90TmaWarpSpecializedAdapterINS1M_15DefaultEpilogueISJ_SL_SL_NS1L_6thread17LinearCombinationISJ_Li1EffLNS1Q_9ScaleType4KindE0ELNS_15FloatRoundStyleE2ESJ_EENS1_15EpilogueDefaultEEEEEvvEEEEvNT_6ParamsE)
        /*0014*/ 	.word	0x00000000


	//----- nvinfo : EIATTR_MIN_STACK_SIZE
	.align		4
.L_17:
        /*0018*/ 	.byte	0x04, 0x12
        /*001a*/ 	.short	(.L_19 - .L_18)
	.align		4
.L_18:
        /*001c*/ 	.word	index@(_ZN7cutlass13device_kernelINS_4gemm6kernel13GemmUniversalIN4cute5tupleIJiiiiEEENS1_10collective13CollectiveMmaINS1_34MainloopSm90TmaGmmaWarpSpecializedILi7ENS5_IJNS4_1CILi4EEESB_NSA_ILi1EEEEEENS1_35KernelTmaWarpSpecializedCooperativeEEENS5_IJNSA_ILi128EEESG_NSA_ILi64EEEEEENS_6half_tENS5_IJSC_llEEESJ_NS5_IJlSC_lEEENS4_8TiledMMAINS4_8MMA_AtomIJNS4_4SM904GMMA26MMA_64x128x16_F32F16F16_SSILNSP_5MajorE1ELSR_0ELNSP_7ScaleInE1ELSS_1EEEEEENS4_6LayoutINS5_IJNSA_ILi2EEESC_SC_EEENS5_IJSC_NSA_ILi0EEESY_EEEEENS5_IJNS4_10UnderscoreES11_S11_EEEEENS4_23SM90_TMA_LOAD_MULTICASTENS4_14ComposedLayoutINS4_7SwizzleILi3ELi4ELi3EEENS4_18smem_ptr_flag_bitsILi16EEENSV_INS5_IJSH_NSA_ILi8EEEEEENS5_IJSC_SH_EEEEEEEvNS4_8identityES14_NS15_IS17_S19_NSV_INS5_IJS1A_SH_EEENS5_IJSH_SC_EEEEEEEvS1F_EENS_8epilogue10collective6detail29Sm90TmaWarpSpecializedAdapterINS1M_15DefaultEpilogueISJ_SL_SL_NS1L_6thread17LinearCombinationISJ_Li1EffLNS1Q_9ScaleType4KindE0ELNS_15FloatRoundStyleE2ESJ_EENS1_15EpilogueDefaultEEEEEvvEEEEvNT_6ParamsE)
        /*0020*/ 	.word	0x00000000
.L_19:


//--------------------- .nv.compat                --------------------------
	.section	.nv.compat,"",@"SHT_CUDA_COMPAT_INFO"
	.align	4
        /*0000*/ 	.byte	0x02, 0x09, 0x01, 0x00, 0x02, 0x02, 0x04, 0x00, 0x02, 0x05, 0x05, 0x00, 0x03, 0x07, 0x01, 0x01
        /*0010*/ 	.byte	0x02, 0x03, 0x01, 0x00, 0x02, 0x06, 0x01, 0x00, 0x04, 0x0b, 0x08, 0x00, 0x00, 0x00, 0x00, 0x00
        /*0020*/ 	.byte	0x00, 0x00, 0x00, 0x00


//--------------------- .nv.info._ZN7cutlass13device_kernelINS_4gemm6kernel13GemmUniversalIN4cute5tupleIJiiiiEEENS1_10collective13CollectiveMmaINS1_34MainloopSm90TmaGmmaWarpSpecializedILi7ENS5_IJNS4_1CILi4EEESB_NSA_ILi1EEEEEENS1_35KernelTmaWarpSpecializedCooperativeEEENS5_IJNSA_ILi128EEESG_NSA_ILi64EEEEEENS_6half_tENS5_IJSC_llEEESJ_NS5_IJlSC_lEEENS4_8TiledMMAINS4_8MMA_AtomIJNS4_4SM904GMMA26MMA_64x128x16_F32F16F16_SSILNSP_5MajorE1ELSR_0ELNSP_7ScaleInE1ELSS_1EEEEEENS4_6LayoutINS5_IJNSA_ILi2EEESC_SC_EEENS5_IJSC_NSA_ILi0EEESY_EEEEENS5_IJNS4_10UnderscoreES11_S11_EEEEENS4_23SM90_TMA_LOAD_MULTICASTENS4_14ComposedLayoutINS4_7SwizzleILi3ELi4ELi3EEENS4_18smem_ptr_flag_bitsILi16EEENSV_INS5_IJSH_NSA_ILi8EEEEEENS5_IJSC_SH_EEEEEEEvNS4_8identityES14_NS15_IS17_S19_NSV_INS5_IJS1A_SH_EEENS5_IJSH_SC_EEEEEEEvS1F_EENS_8epilogue10collective6detail29Sm90TmaWarpSpecializedAdapterINS1M_15DefaultEpilogueISJ_SL_SL_NS1L_6thread17LinearCombinationISJ_Li1EffLNS1Q_9ScaleType4KindE0ELNS_15FloatRoundStyleE2ESJ_EENS1_15EpilogueDefaultEEEEEvvEEEEvNT_6ParamsE --------------------------
	.section	.nv.info._ZN7cutlass13device_kernelINS_4gemm6kernel13GemmUniversalIN4cute5tupleIJiiiiEEENS1_10collective13CollectiveMmaINS1_34MainloopSm90TmaGmmaWarpSpecializedILi7ENS5_IJNS4_1CILi4EEESB_NSA_ILi1EEEEEENS1_35KernelTmaWarpSpecializedCooperativeEEENS5_IJNSA_ILi128EEESG_NSA_ILi64EEEEEENS_6half_tENS5_IJSC_llEEESJ_NS5_IJlSC_lEEENS4_8TiledMMAINS4_8MMA_AtomIJNS4_4SM904GMMA26MMA_64x128x16_F32F16F16_SSILNSP_5MajorE1ELSR_0ELNSP_7ScaleInE1ELSS_1EEEEEENS4_6LayoutINS5_IJNSA_ILi2EEESC_SC_EEENS5_IJSC_NSA_ILi0EEESY_EEEEENS5_IJNS4_10UnderscoreES11_S11_EEEEENS4_23SM90_TMA_LOAD_MULTICASTENS4_14ComposedLayoutINS4_7SwizzleILi3ELi4ELi3EEENS4_18smem_ptr_flag_bitsILi16EEENSV_INS5_IJSH_NSA_ILi8EEEEEENS5_IJSC_SH_EEEEEEEvNS4_8identityES14_NS15_IS17_S19_NSV_INS5_IJS1A_SH_EEENS5_IJSH_SC_EEEEEEEvS1F_EENS_8epilogue10collective6detail29Sm90TmaWarpSpecializedAdapterINS1M_15DefaultEpilogueISJ_SL_SL_NS1L_6thread17LinearCombinationISJ_Li1EffLNS1Q_9ScaleType4KindE0ELNS_15FloatRoundStyleE2ESJ_EENS1_15EpilogueDefaultEEEEEvvEEEEvNT_6ParamsE,"",@"SHT_CUDA_INFO"
	.sectionflags	@""
	.align	4


	//----- nvinfo : EIATTR_CUDA_API_VERSION
	.align		4
        /*0000*/ 	.byte	0x04, 0x37
        /*0002*/ 	.short	(.L_21 - .L_20)
.L_20:
        /*0004*/ 	.word	0x00000082


	//----- nvinfo : EIATTR_KPARAM_INFO
	.align		4
.L_21:
        /*0008*/ 	.byte	0x04, 0x17
        /*000a*/ 	.short	(.L_23 - .L_22)
.L_22:
        /*000c*/ 	.word	0x00000000
        /*0010*/ 	.short	0x0000
        /*0012*/ 	.short	0x0070
        /*0014*/ 	.byte	0x00, 0xf0, 0x01, 0x10


	//----- nvinfo : EIATTR_SPARSE_MMA_MASK
	.align		4
.L_23:
        /*0018*/ 	.byte	0x03, 0x50
        /*001a*/ 	.short	0x0000


	//----- nvinfo : EIATTR_MAXREG_COUNT
	.align		4
        /*001c*/ 	.byte	0x03, 0x1b
        /*001e*/ 	.short	0x00a8


	//----- nvinfo : EIATTR_NUM_BARRIERS
	.align		4
        /*0020*/ 	.byte	0x02, 0x4c
        /*0022*/ 	.byte	0x01
	.zero		1


	//----- nvinfo : EIATTR_EXTERNS
	.align		4
        /*0024*/ 	.byte	0x04, 0x0f
        /*0026*/ 	.short	(.L_25 - .L_24)


	//   ....[0]....
	.align		4
.L_24:
        /*0028*/ 	.word	index@(__assertfail)


	//----- nvinfo : EIATTR_MERCURY_ISA_VERSION
	.align		4
.L_25:
        /*002c*/ 	.byte	0x03, 0x5f
        /*002e*/ 	.short	0x0101


	//----- nvinfo : EIATTR_INT_WARP_WIDE_INSTR_OFFSETS
	.align		4
        /*0030*/ 	.byte	0x04, 0x31
        /*0032*/ 	.short	(.L_27 - .L_26)


	//   ....[0]....
.L_26:
        /*0034*/ 	.word	0x00000540


	//   ....[1]....
        /*0038*/ 	.word	0x00000560


	//   ....[2]....
        /*003c*/ 	.word	0x00000710


	//----- nvinfo : EIATTR_COOP_GROUP_MASK_REGIDS
	.align		4
.L_27:
        /*0040*/ 	.byte	0x04, 0x29
        /*0042*/ 	.short	(.L_29 - .L_28)


	//   ....[0]....
.L_28:
        /*0044*/ 	.word	0xffffffff


	//   ....[1]....
        /*0048*/ 	.word	0xffffffff


	//   ....[2]....
        /*004c*/ 	.word	0xffffffff


	//   ....[3]....
        /*0050*/ 	.word	0xffffffff


	//   ....[4]....
        /*0054*/ 	.word	0xffffffff


	//   ....[5]....
        /*0058*/ 	.word	0xffffffff


	//----- nvinfo : EIATTR_COOP_GROUP_INSTR_OFFSETS
	.align		4
.L_29:
        /*005c*/ 	.byte	0x04, 0x28
        /*005e*/ 	.short	(.L_31 - .L_30)


	//   ....[0]....
.L_30:
        /*0060*/ 	.word	0x00000060


	//   ....[1]....
        /*0064*/ 	.word	0x00000070


	//   ....[2]....
        /*0068*/ 	.word	0x00000130


	//   ....[3]....
        /*006c*/ 	.word	0x00000360


	//   ....[4]....
        /*0070*/ 	.word	0x00000880


	//   ....[5]....
        /*0074*/ 	.word	0x00001500


	//----- nvinfo : EIATTR_REG_RECONFIG
	.align		4
.L_31:
        /*0078*/ 	.byte	0x01, 0x54
	.zero		2


	//----- nvinfo : EIATTR_SYSCALL_OFFSETS
	.align		4
        /*007c*/ 	.byte	0x04, 0x46
        /*007e*/ 	.short	(.L_33 - .L_32)


	//   ....[0]....
.L_32:
        /*0080*/ 	.word	0x000016e0


	//----- nvinfo : EIATTR_MBARRIER_INSTR_OFFSETS
	.align		4
.L_33:
        /*0084*/ 	.byte	0x04, 0x39
        /*0086*/ 	.short	(.L_35 - .L_34)


	//   ....[0]....
.L_34:
        /*0088*/ 	.word	0x00000250
        /*008c*/ 	.word	0x000000ff
        /*0090*/ 	.word	0x00000000
        /*0094*/ 	.short	0x0100
        /*0096*/ 	.byte	0x08
	.zero		1


	//   ....[1]....
        /*0098*/ 	.word	0x00000260
        /*009c*/ 	.word	0x000000ff
        /*00a0*/ 	.word	0x00000038
        /*00a4*/ 	.short	0x0100
        /*00a6*/ 	.byte	0x08
	.zero		1


	//   ....[2]....
        /*00a8*/ 	.word	0x00000270
        /*00ac*/ 	.word	0x000000ff
        /*00b0*/ 	.word	0x00000008
        /*00b4*/ 	.short	0x0100
        /*00b6*/ 	.byte	0x08
	.zero		1


	//   ....[3]....
        /*00b8*/ 	.word	0x00000280
        /*00bc*/ 	.word	0x000000ff
        /*00c0*/ 	.word	0x00000040
        /*00c4*/ 	.short	0x0100
        /*00c6*/ 	.byte	0x08
	.zero		1


	//   ....[4]....
        /*00c8*/ 	.word	0x00000290
        /*00cc*/ 	.word	0x000000ff
        /*00d0*/ 	.word	0x00000010
        /*00d4*/ 	.short	0x0100
        /*00d6*/ 	.byte	0x08
	.zero		1


	//   ....[5]....
        /*00d8*/ 	.word	0x000002a0
        /*00dc*/ 	.word	0x000000ff
        /*00e0*/ 	.word	0x00000048
        /*00e4*/ 	.short	0x0100
        /*00e6*/ 	.byte	0x08
	.zero		1


	//   ....[6]....
        /*00e8*/ 	.word	0x000002b0
        /*00ec*/ 	.word	0x000000ff
        /*00f0*/ 	.word	0x00000018
        /*00f4*/ 	.short	0x0100
        /*00f6*/ 	.byte	0x08
	.zero		1


	//   ....[7]....
        /*00f8*/ 	.word	0x000002c0
        /*00fc*/ 	.word	0x000000ff
        /*0100*/ 	.word	0x00000050
        /*0104*/ 	.short	0x0100
        /*0106*/ 	.byte	0x08
	.zero		1


	//   ....[8]....
        /*0108*/ 	.word	0x000002d0
        /*010c*/ 	.word	0x000000ff
        /*0110*/ 	.word	0x00000020
        /*0114*/ 	.short	0x0100
        /*0116*/ 	.byte	0x08
	.zero		1


	//   ....[9]....
        /*0118*/ 	.word	0x000002e0
        /*011c*/ 	.word	0x000000ff
        /*0120*/ 	.word	0x00000058
        /*0124*/ 	.short	0x0100
        /*0126*/ 	.byte	0x08
	.zero		1


	//   ....[10]....
        /*0128*/ 	.word	0x000002f0
        /*012c*/ 	.word	0x000000ff
        /*0130*/ 	.word	0x00000028
        /*0134*/ 	.short	0x0100
        /*0136*/ 	.byte	0x08
	.zero		1


	//   ....[11]....
        /*0138*/ 	.word	0x00000300
        /*013c*/ 	.word	0x000000ff
        /*0140*/ 	.word	0x00000060
        /*0144*/ 	.short	0x0100
        /*0146*/ 	.byte	0x08
	.zero		1


	//   ....[12]....
        /*0148*/ 	.word	0x00000310
        /*014c*/ 	.word	0x000000ff
        /*0150*/ 	.word	0x00000030
        /*0154*/ 	.short	0x0100
        /*0156*/ 	.byte	0x08
	.zero		1


	//   ....[13]....
        /*0158*/ 	.word	0x00000320
        /*015c*/ 	.word	0x000000ff
        /*0160*/ 	.word	0x00000068
        /*0164*/ 	.short	0x0100
        /*0166*/ 	.byte	0x08
	.zero		1


	//   ....[14]....
        /*0168*/ 	.word	0x00000790
        /*016c*/ 	.word	0x000000ff
        /*0170*/ 	.word	0x00000080
        /*0174*/ 	.short	0x0100
        /*0176*/ 	.byte	0x06
	.zero		1


	//   ....[15]....
        /*0178*/ 	.word	0x00000830
        /*017c*/ 	.word	0x000000ff
        /*0180*/ 	.word	0x00000088
        /*0184*/ 	.short	0x0100
        /*0186*/ 	.byte	0x06
	.zero		1


	//   ....[16]....
        /*0188*/ 	.word	0x000017a0
        /*018c*/ 	.word	0x00000003
        /*0190*/ 	.word	0x00000000
        /*0194*/ 	.short	0x010a
        /*0196*/ 	.byte	0x3f
	.zero		1


	//   ....[17]....
        /*0198*/ 	.word	0x00001800
        /*019c*/ 	.word	0x00000003
        /*01a0*/ 	.word	0x00000000
        /*01a4*/ 	.short	0x010a
        /*01a6*/ 	.byte	0x3f
	.zero		1


	//   ....[18]....
        /*01a8*/ 	.word	0x00001b80
        /*01ac*/ 	.word	0x00000005
        /*01b0*/ 	.word	0x00000000
        /*01b4*/ 	.short	0x010a
        /*01b6*/ 	.byte	0x3f
	.zero		1


	//   ....[19]....
        /*01b8*/ 	.word	0x00001bc0
        /*01bc*/ 	.word	0x00000005
        /*01c0*/ 	.word	0x00000000
        /*01c4*/ 	.short	0x010a
        /*01c6*/ 	.byte	0x3f
	.zero		1


	//   ....[20]....
        /*01c8*/ 	.word	0x00001e20
        /*01cc*/ 	.word	0x00000004
        /*01d0*/ 	.word	0x00000000
        /*01d4*/ 	.short	0x0101
        /*01d6*/ 	.byte	0x3f
	.zero		1


	//   ....[21]....
        /*01d8*/ 	.word	0x00002040
        /*01dc*/ 	.word	0x00000000
        /*01e0*/ 	.word	0x00000000
        /*01e4*/ 	.short	0x0101
        /*01e6*/ 	.byte	0x3f
	.zero		1


	//   ....[22]....
        /*01e8*/ 	.word	0x000072f0
        /*01ec*/ 	.word	0x00000015
        /*01f0*/ 	.word	0x00000038
        /*01f4*/ 	.short	0x010a
        /*01f6*/ 	.byte	0x3f
	.zero		1


	//   ....[23]....
        /*01f8*/ 	.word	0x00007770
        /*01fc*/ 	.word	0x00000006
        /*0200*/ 	.word	0x00000088
        /*0204*/ 	.short	0x0101
        /*0206*/ 	.byte	0x3f
	.zero		1


	//   ....[24]....
        /*0208*/ 	.word	0x00007e70
        /*020c*/ 	.word	0x00000007
        /*0210*/ 	.word	0x00000000
        /*0214*/ 	.short	0x010a
        /*0216*/ 	.byte	0x3f
	.zero		1


	//   ....[25]....
        /*0218*/ 	.word	0x00007ef0
        /*021c*/ 	.word	0x00000008
        /*0220*/ 	.word	0x00000000
        /*0224*/ 	.short	0x010a
        /*0226*/ 	.byte	0x3f
	.zero		1


	//   ....[26]....
        /*0228*/ 	.word	0x00007f80
        /*022c*/ 	.word	0x00000009
        /*0230*/ 	.word	0x00000000
        /*0234*/ 	.short	0x010a
        /*0236*/ 	.byte	0x3f
	.zero		1


	//   ....[27]....
        /*0238*/ 	.word	0x00008010
        /*023c*/ 	.word	0x00000008
        /*0240*/ 	.word	0x00000000
        /*0244*/ 	.short	0x010a
        /*0246*/ 	.byte	0x3f
	.zero		1


	//   ....[28]....
        /*0248*/ 	.word	0x000080a0
        /*024c*/ 	.word	0x00000009
        /*0250*/ 	.word	0x00000000
        /*0254*/ 	.short	0x010a
        /*0256*/ 	.byte	0x3f
	.zero		1


	//   ....[29]....
        /*0258*/ 	.word	0x00008130
        /*025c*/ 	.word	0x00000006
        /*0260*/ 	.word	0x00000000
        /*0264*/ 	.short	0x010a
        /*0266*/ 	.byte	0x3f
	.zero		1


	//   ....[30]....
        /*0268*/ 	.word	0x000081c0
        /*026c*/ 	.word	0x00000003
        /*0270*/ 	.word	0x00000000
        /*0274*/ 	.short	0x010a
        /*0276*/ 	.byte	0x3f
	.zero		1


	//   ....[31]....
        /*0278*/ 	.word	0x00008220
        /*027c*/ 	.word	0x00000003
        /*0280*/ 	.word	0x00000000
        /*0284*/ 	.short	0x010a
        /*0286*/ 	.byte	0x3f
	.zero		1


	//   ....[32]....
        /*0288*/ 	.word	0x00008270
        /*028c*/ 	.word	0x00000005
        /*0290*/ 	.word	0x00000000
        /*0294*/ 	.short	0x010a
        /*0296*/ 	.byte	0x3f
	.zero		1


	//   ....[33]....
        /*0298*/ 	.word	0x00008340
        /*029c*/ 	.word	0x00000015
        /*02a0*/ 	.word	0x00000038
        /*02a4*/ 	.short	0x010a
        /*02a6*/ 	.byte	0x3f
	.zero		1


	//   ....[34]....
        /*02a8*/ 	.word	0x00008410
        /*02ac*/ 	.word	0x00000007
        /*02b0*/ 	.word	0x00000000
        /*02b4*/ 	.short	0x010a
        /*02b6*/ 	.byte	0x3f
	.zero		1


	//   ....[35]....
        /*02b8*/ 	.word	0x00008460
        /*02bc*/ 	.word	0x00000008
        /*02c0*/ 	.word	0x00000000
        /*02c4*/ 	.short	0x010a
        /*02c6*/ 	.byte	0x3f
	.zero		1


	//   ....[36]....
        /*02c8*/ 	.word	0x000084b0
        /*02cc*/ 	.word	0x00000009
        /*02d0*/ 	.word	0x00000000
        /*02d4*/ 	.short	0x010a
        /*02d6*/ 	.byte	0x3f
	.zero		1


	//   ....[37]....
        /*02d8*/ 	.word	0x00008500
        /*02dc*/ 	.word	0x00000008
        /*02e0*/ 	.word	0x00000000
        /*02e4*/ 	.short	0x010a
        /*02e6*/ 	.byte	0x3f
	.zero		1


	//   ....[38]....
        /*02e8*/ 	.word	0x00008550
        /*02ec*/ 	.word	0x00000009
        /*02f0*/ 	.word	0x00000000
        /*02f4*/ 	.short	0x010a
        /*02f6*/ 	.byte	0x3f
	.zero		1


	//   ....[39]....
        /*02f8*/ 	.word	0x000085a0
        /*02fc*/ 	.word	0x00000006
        /*0300*/ 	.word	0x00000000
        /*0304*/ 	.short	0x010a
        /*0306*/ 	.byte	0x3f
	.zero		1


	//----- nvinfo : EIATTR_NUM_MBARRIERS
	.align		4
.L_35:
        /*0308*/ 	.byte	0x03, 0x38
        /*030a*/ 	.short	0x0010


	//----- nvinfo : EIATTR_EXIT_INSTR_OFFSETS
	.align		4
        /*030c*/ 	.byte	0x04, 0x1c
        /*030e*/ 	.short	(.L_37 - .L_36)


	//   ....[0]....
.L_36:
        /*0310*/ 	.word	0x00000a50


	//   ....[1]....
        /*0314*/ 	.word	0x00001260


	//   ....[2]....
        /*0318*/ 	.word	0x00006930


	//   ....[3]....
        /*031c*/ 	.word	0x00006e90


	//   ....[4]....
        /*0320*/ 	.word	0x00008210


	//----- nvinfo : EIATTR_MAX_THREADS
	.align		4
.L_37:
        /*0324*/ 	.byte	0x04, 0x05
        /*0326*/ 	.short	(.L_39 - .L_38)
.L_38:
        /*0328*/ 	.word	0x00000180
        /*032c*/ 	.word	0x00000001
        /*0330*/ 	.word	0x00000001


	//----- nvinfo : EIATTR_CRS_STACK_SIZE
	.align		4
.L_39:
        /*0334*/ 	.byte	0x04, 0x1e
        /*0336*/ 	.short	(.L_41 - .L_40)
.L_40:
        /*0338*/ 	.word	0x00000000


	//----- nvinfo : EIATTR_CBANK_PARAM_SIZE
	.align		4
.L_41:
        /*033c*/ 	.byte	0x03, 0x19
        /*033e*/ 	.short	0x0470


	//----- nvinfo : EIATTR_PARAM_CBANK
	.align		4
        /*0340*/ 	.byte	0x04, 0x0a
        /*0342*/ 	.short	(.L_43 - .L_42)
	.align		4
.L_42:
        /*0344*/ 	.word	index@(.nv.constant0._ZN7cutlass13device_kernelINS_4gemm6kernel13GemmUniversalIN4cute5tupleIJiiiiEEENS1_10collective13CollectiveMmaINS1_34MainloopSm90TmaGmmaWarpSpecializedILi7ENS5_IJNS4_1CILi4EEESB_NSA_ILi1EEEEEENS1_35KernelTmaWarpSpecializedCooperativeEEENS5_IJNSA_ILi128EEESG_NSA_ILi64EEEEEENS_6half_tENS5_IJSC_llEEESJ_NS5_IJlSC_lEEENS4_8TiledMMAINS4_8MMA_AtomIJNS4_4SM904GMMA26MMA_64x128x16_F32F16F16_SSILNSP_5MajorE1ELSR_0ELNSP_7ScaleInE1ELSS_1EEEEEENS4_6LayoutINS5_IJNSA_ILi2EEESC_SC_EEENS5_IJSC_NSA_ILi0EEESY_EEEEENS5_IJNS4_10UnderscoreES11_S11_EEEEENS4_23SM90_TMA_LOAD_MULTICASTENS4_14ComposedLayoutINS4_7SwizzleILi3ELi4ELi3EEENS4_18smem_ptr_flag_bitsILi16EEENSV_INS5_IJSH_NSA_ILi8EEEEEENS5_IJSC_SH_EEEEEEEvNS4_8identityES14_NS15_IS17_S19_NSV_INS5_IJS1A_SH_EEENS5_IJSH_SC_EEEEEEEvS1F_EENS_8epilogue10collective6detail29Sm90TmaWarpSpecializedAdapterINS1M_15DefaultEpilogueISJ_SL_SL_NS1L_6thread17LinearCombinationISJ_Li1EffLNS1Q_9ScaleType4KindE0ELNS_15FloatRoundStyleE2ESJ_EENS1_15EpilogueDefaultEEEEEvvEEEEvNT_6ParamsE)
        /*0348*/ 	.short	0x0210
        /*034a*/ 	.short	0x0470


	//----- nvinfo : EIATTR_SW_WAR
	.align		4
.L_43:
        /*034c*/ 	.byte	0x04, 0x36
        /*034e*/ 	.short	(.L_45 - .L_44)
.L_44:
        /*0350*/ 	.word	0x00000008
.L_45:


//--------------------- .nv.callgraph             --------------------------
	.section	.nv.callgraph,"",@"SHT_CUDA_CALLGRAPH"
	.align	4
	.sectionentsize	8
	.align		4
        /*0000*/ 	.word	0x00000000
	.align		4
        /*0004*/ 	.word	0xffffffff
	.align		4
        /*0008*/ 	.word	index@(_ZN7cutlass13device_kernelINS_4gemm6kernel13GemmUniversalIN4cute5tupleIJiiiiEEENS1_10collective13CollectiveMmaINS1_34MainloopSm90TmaGmmaWarpSpecializedILi7ENS5_IJNS4_1CILi4EEESB_NSA_ILi1EEEEEENS1_35KernelTmaWarpSpecializedCooperativeEEENS5_IJNSA_ILi128EEESG_NSA_ILi64EEEEEENS_6half_tENS5_IJSC_llEEESJ_NS5_IJlSC_lEEENS4_8TiledMMAINS4_8MMA_AtomIJNS4_4SM904GMMA26MMA_64x128x16_F32F16F16_SSILNSP_5MajorE1ELSR_0ELNSP_7ScaleInE1ELSS_1EEEEEENS4_6LayoutINS5_IJNSA_ILi2EEESC_SC_EEENS5_IJSC_NSA_ILi0EEESY_EEEEENS5_IJNS4_10UnderscoreES11_S11_EEEEENS4_23SM90_TMA_LOAD_MULTICASTENS4_14ComposedLayoutINS4_7SwizzleILi3ELi4ELi3EEENS4_18smem_ptr_flag_bitsILi16EEENSV_INS5_IJSH_NSA_ILi8EEEEEENS5_IJSC_SH_EEEEEEEvNS4_8identityES14_NS15_IS17_S19_NSV_INS5_IJS1A_SH_EEENS5_IJSH_SC_EEEEEEEvS1F_EENS_8epilogue10collective6detail29Sm90TmaWarpSpecializedAdapterINS1M_15DefaultEpilogueISJ_SL_SL_NS1L_6thread17LinearCombinationISJ_Li1EffLNS1Q_9ScaleType4KindE0ELNS_15FloatRoundStyleE2ESJ_EENS1_15EpilogueDefaultEEEEEvvEEEEvNT_6ParamsE)
	.align		4
        /*000c*/ 	.word	index@(__assertfail)
	.align		4
        /*0010*/ 	.word	0x00000000
	.align		4
        /*0014*/ 	.word	0xfffffffe
	.align		4
        /*0018*/ 	.word	0x00000000
	.align		4
        /*001c*/ 	.word	0xfffffffd
	.align		4
        /*0020*/ 	.word	0x00000000
	.align		4
        /*0024*/ 	.word	0xfffffffc


//--------------------- .nv.constant4             --------------------------
	.section	.nv.constant4,"a",@progbits
	.align	8
	.align		8
.nv.constant4:
        /*0000*/ 	.dword	__assertfail
	.align		8
        /*0008*/ 	.dword	__unnamed_1
	.align		8
        /*0010*/ 	.dword	_ZN40_INTERNAL_c315a6ce_4_k_cu_188a1a76_307604cuda3std3__45__cpo5beginE
	.align		8
        /*0018*/ 	.dword	_ZN40_INTERNAL_c315a6ce_4_k_cu_188a1a76_307604cuda3std3__45__cpo3endE
	.align		8
        /*0020*/ 	.dword	_ZN40_INTERNAL_c315a6ce_4_k_cu_188a1a76_307604cuda3std3__45__cpo6cbeginE
	.align		8
        /*0028*/ 	.dword	_ZN40_INTERNAL_c315a6ce_4_k_cu_188a1a76_307604cuda3std3__45__cpo4cendE
	.align		8
        /*0030*/ 	.dword	_ZN40_INTERNAL_c315a6ce_4_k_cu_188a1a76_307604cuda3std3__442_GLOBAL__N__c315a6ce_4_k_cu_188a1a76_307606ignoreE
	.align		8
        /*0038*/ 	.dword	_ZN40_INTERNAL_c315a6ce_4_k_cu_188a1a76_307604cuda3std3__419piecewise_constructE
	.align		8
        /*0040*/ 	.dword	_ZN40_INTERNAL_c315a6ce_4_k_cu_188a1a76_307604cuda3std3__48in_placeE
	.align		8
        /*0048*/ 	.dword	_ZN40_INTERNAL_c315a6ce_4_k_cu_188a1a76_307604cuda3std6ranges3__45__cpo4swapE
	.align		8
        /*0050*/ 	.dword	_ZN40_INTERNAL_c315a6ce_4_k_cu_188a1a76_307604cuda3std6ranges3__45__cpo9iter_moveE
	.align		8
        /*0058*/ 	.dword	_ZN40_INTERNAL_c315a6ce_4_k_cu_188a1a76_307604cute7productE
	.align		8
        /*0060*/ 	.dword	_ZN40_INTERNAL_c315a6ce_4_k_cu_188a1a76_307604cute1_E
	.align		8
        /*0068*/ 	.dword	$str$22
	.align		8
        /*0070*/ 	.dword	$str$23


//--------------------- .text._ZN7cutlass13device_kernelINS_4gemm6kernel13GemmUniversalIN4cute5tupleIJiiiiEEENS1_10collective13CollectiveMmaINS1_34MainloopSm90TmaGmmaWarpSpecializedILi7ENS5_IJNS4_1CILi4EEESB_NSA_ILi1EEEEEENS1_35KernelTmaWarpSpecializedCooperativeEEENS5_IJNSA_ILi128EEESG_NSA_ILi64EEEEEENS_6half_tENS5_IJSC_llEEESJ_NS5_IJlSC_lEEENS4_8TiledMMAINS4_8MMA_AtomIJNS4_4SM904GMMA26MMA_64x128x16_F32F16F16_SSILNSP_5MajorE1ELSR_0ELNSP_7ScaleInE1ELSS_1EEEEEENS4_6LayoutINS5_IJNSA_ILi2EEESC_SC_EEENS5_IJSC_NSA_ILi0EEESY_EEEEENS5_IJNS4_10UnderscoreES11_S11_EEEEENS4_23SM90_TMA_LOAD_MULTICASTENS4_14ComposedLayoutINS4_7SwizzleILi3ELi4ELi3EEENS4_18smem_ptr_flag_bitsILi16EEENSV_INS5_IJSH_NSA_ILi8EEEEEENS5_IJSC_SH_EEEEEEEvNS4_8identityES14_NS15_IS17_S19_NSV_INS5_IJS1A_SH_EEENS5_IJSH_SC_EEEEEEEvS1F_EENS_8epilogue10collective6detail29Sm90TmaWarpSpecializedAdapterINS1M_15DefaultEpilogueISJ_SL_SL_NS1L_6thread17LinearCombinationISJ_Li1EffLNS1Q_9ScaleType4KindE0ELNS_15FloatRoundStyleE2ESJ_EENS1_15EpilogueDefaultEEEEEvvEEEEvNT_6ParamsE --------------------------
	.section	.text._ZN7cutlass13device_kernelINS_4gemm6kernel13GemmUniversalIN4cute5tupleIJiiiiEEENS1_10collective13CollectiveMmaINS1_34MainloopSm90TmaGmmaWarpSpecializedILi7ENS5_IJNS4_1CILi4EEESB_NSA_ILi1EEEEEENS1_35KernelTmaWarpSpecializedCooperativeEEENS5_IJNSA_ILi128EEESG_NSA_ILi64EEEEEENS_6half_tENS5_IJSC_llEEESJ_NS5_IJlSC_lEEENS4_8TiledMMAINS4_8MMA_AtomIJNS4_4SM904GMMA26MMA_64x128x16_F32F16F16_SSILNSP_5MajorE1ELSR_0ELNSP_7ScaleInE1ELSS_1EEEEEENS4_6LayoutINS5_IJNSA_ILi2EEESC_SC_EEENS5_IJSC_NSA_ILi0EEESY_EEEEENS5_IJNS4_10UnderscoreES11_S11_EEEEENS4_23SM90_TMA_LOAD_MULTICASTENS4_14ComposedLayoutINS4_7SwizzleILi3ELi4ELi3EEENS4_18smem_ptr_flag_bitsILi16EEENSV_INS5_IJSH_NSA_ILi8EEEEEENS5_IJSC_SH_EEEEEEEvNS4_8identityES14_NS15_IS17_S19_NSV_INS5_IJS1A_SH_EEENS5_IJSH_SC_EEEEEEEvS1F_EENS_8epilogue10collective6detail29Sm90TmaWarpSpecializedAdapterINS1M_15DefaultEpilogueISJ_SL_SL_NS1L_6thread17LinearCombinationISJ_Li1EffLNS1Q_9ScaleType4KindE0ELNS_15FloatRoundStyleE2ESJ_EENS1_15EpilogueDefaultEEEEEvvEEEEvNT_6ParamsE,"ax",@progbits
	.align	128
.text._ZN7cutlass13device_kernelINS_4gemm6kernel13GemmUniversalIN4cute5tupleIJiiiiEEENS1_10collective13CollectiveMmaINS1_34MainloopSm90TmaGmmaWarpSpecializedILi7ENS5_IJNS4_1CILi4EEESB_NSA_ILi1EEEEEENS1_35KernelTmaWarpSpecializedCooperativeEEENS5_IJNSA_ILi128EEESG_NSA_ILi64EEEEEENS_6half_tENS5_IJSC_llEEESJ_NS5_IJlSC_lEEENS4_8TiledMMAINS4_8MMA_AtomIJNS4_4SM904GMMA26MMA_64x128x16_F32F16F16_SSILNSP_5MajorE1ELSR_0ELNSP_7ScaleInE1ELSS_1EEEEEENS4_6LayoutINS5_IJNSA_ILi2EEESC_SC_EEENS5_IJSC_NSA_ILi0EEESY_EEEEENS5_IJNS4_10UnderscoreES11_S11_EEEEENS4_23SM90_TMA_LOAD_MULTICASTENS4_14ComposedLayoutINS4_7SwizzleILi3ELi4ELi3EEENS4_18smem_ptr_flag_bitsILi16EEENSV_INS5_IJSH_NSA_ILi8EEEEEENS5_IJSC_SH_EEEEEEEvNS4_8identityES14_NS15_IS17_S19_NSV_INS5_IJS1A_SH_EEENS5_IJSH_SC_EEEEEEEvS1F_EENS_8epilogue10collective6detail29Sm90TmaWarpSpecializedAdapterINS1M_15DefaultEpilogueISJ_SL_SL_NS1L_6thread17LinearCombinationISJ_Li1EffLNS1Q_9ScaleType4KindE0ELNS_15FloatRoundStyleE2ESJ_EENS1_15EpilogueDefaultEEEEEvvEEEEvNT_6ParamsE:
        .type           _ZN7cutlass13device_kernelINS_4gemm6kernel13GemmUniversalIN4cute5tupleIJiiiiEEENS1_10collective13CollectiveMmaINS1_34MainloopSm90TmaGmmaWarpSpecializedILi7ENS5_IJNS4_1CILi4EEESB_NSA_ILi1EEEEEENS1_35KernelTmaWarpSpecializedCooperativeEEENS5_IJNSA_ILi128EEESG_NSA_ILi64EEEEEENS_6half_tENS5_IJSC_llEEESJ_NS5_IJlSC_lEEENS4_8TiledMMAINS4_8MMA_AtomIJNS4_4SM904GMMA26MMA_64x128x16_F32F16F16_SSILNSP_5MajorE1ELSR_0ELNSP_7ScaleInE1ELSS_1EEEEEENS4_6LayoutINS5_IJNSA_ILi2EEESC_SC_EEENS5_IJSC_NSA_ILi0EEESY_EEEEENS5_IJNS4_10UnderscoreES11_S11_EEEEENS4_23SM90_TMA_LOAD_MULTICASTENS4_14ComposedLayoutINS4_7SwizzleILi3ELi4ELi3EEENS4_18smem_ptr_flag_bitsILi16EEENSV_INS5_IJSH_NSA_ILi8EEEEEENS5_IJSC_SH_EEEEEEEvNS4_8identityES14_NS15_IS17_S19_NSV_INS5_IJS1A_SH_EEENS5_IJSH_SC_EEEEEEEvS1F_EENS_8epilogue10collective6detail29Sm90TmaWarpSpecializedAdapterINS1M_15DefaultEpilogueISJ_SL_SL_NS1L_6thread17LinearCombinationISJ_Li1EffLNS1Q_9ScaleType4KindE0ELNS_15FloatRoundStyleE2ESJ_EENS1_15EpilogueDefaultEEEEEvvEEEEvNT_6ParamsE,@function
        .size           _ZN7cutlass13device_kernelINS_4gemm6kernel13GemmUniversalIN4cute5tupleIJiiiiEEENS1_10collective13CollectiveMmaINS1_34MainloopSm90TmaGmmaWarpSpecializedILi7ENS5_IJNS4_1CILi4EEESB_NSA_ILi1EEEEEENS1_35KernelTmaWarpSpecializedCooperativeEEENS5_IJNSA_ILi128EEESG_NSA_ILi64EEEEEENS_6half_tENS5_IJSC_llEEESJ_NS5_IJlSC_lEEENS4_8TiledMMAINS4_8MMA_AtomIJNS4_4SM904GMMA26MMA_64x128x16_F32F16F16_SSILNSP_5MajorE1ELSR_0ELNSP_7ScaleInE1ELSS_1EEEEEENS4_6LayoutINS5_IJNSA_ILi2EEESC_SC_EEENS5_IJSC_NSA_ILi0EEESY_EEEEENS5_IJNS4_10UnderscoreES11_S11_EEEEENS4_23SM90_TMA_LOAD_MULTICASTENS4_14ComposedLayoutINS4_7SwizzleILi3ELi4ELi3EEENS4_18smem_ptr_flag_bitsILi16EEENSV_INS5_IJSH_NSA_ILi8EEEEEENS5_IJSC_SH_EEEEEEEvNS4_8identityES14_NS15_IS17_S19_NSV_INS5_IJS1A_SH_EEENS5_IJSH_SC_EEEEEEEvS1F_EENS_8epilogue10collective6detail29Sm90TmaWarpSpecializedAdapterINS1M_15DefaultEpilogueISJ_SL_SL_NS1L_6thread17LinearCombinationISJ_Li1EffLNS1Q_9ScaleType4KindE0ELNS_15FloatRoundStyleE2ESJ_EENS1_15EpilogueDefaultEEEEEvvEEEEvNT_6ParamsE,(.L_x_205 - _ZN7cutlass13device_kernelINS_4gemm6kernel13GemmUniversalIN4cute5tupleIJiiiiEEENS1_10collective13CollectiveMmaINS1_34MainloopSm90TmaGmmaWarpSpecializedILi7ENS5_IJNS4_1CILi4EEESB_NSA_ILi1EEEEEENS1_35KernelTmaWarpSpecializedCooperativeEEENS5_IJNSA_ILi128EEESG_NSA_ILi64EEEEEENS_6half_tENS5_IJSC_llEEESJ_NS5_IJlSC_lEEENS4_8TiledMMAINS4_8MMA_AtomIJNS4_4SM904GMMA26MMA_64x128x16_F32F16F16_SSILNSP_5MajorE1ELSR_0ELNSP_7ScaleInE1ELSS_1EEEEEENS4_6LayoutINS5_IJNSA_ILi2EEESC_SC_EEENS5_IJSC_NSA_ILi0EEESY_EEEEENS5_IJNS4_10UnderscoreES11_S11_EEEEENS4_23SM90_TMA_LOAD_MULTICASTENS4_14ComposedLayoutINS4_7SwizzleILi3ELi4ELi3EEENS4_18smem_ptr_flag_bitsILi16EEENSV_INS5_IJSH_NSA_ILi8EEEEEENS5_IJSC_SH_EEEEEEEvNS4_8identityES14_NS15_IS17_S19_NSV_INS5_IJS1A_SH_EEENS5_IJSH_SC_EEEEEEEvS1F_EENS_8epilogue10collective6detail29Sm90TmaWarpSpecializedAdapterINS1M_15DefaultEpilogueISJ_SL_SL_NS1L_6thread17LinearCombinationISJ_Li1EffLNS1Q_9ScaleType4KindE0ELNS_15FloatRoundStyleE2ESJ_EENS1_15EpilogueDefaultEEEEEvvEEEEvNT_6ParamsE)
        .other          _ZN7cutlass13device_kernelINS_4gemm6kernel13GemmUniversalIN4cute5tupleIJiiiiEEENS1_10collective13CollectiveMmaINS1_34MainloopSm90TmaGmmaWarpSpecializedILi7ENS5_IJNS4_1CILi4EEESB_NSA_ILi1EEEEEENS1_35KernelTmaWarpSpecializedCooperativeEEENS5_IJNSA_ILi128EEESG_NSA_ILi64EEEEEENS_6half_tENS5_IJSC_llEEESJ_NS5_IJlSC_lEEENS4_8TiledMMAINS4_8MMA_AtomIJNS4_4SM904GMMA26MMA_64x128x16_F32F16F16_SSILNSP_5MajorE1ELSR_0ELNSP_7ScaleInE1ELSS_1EEEEEENS4_6LayoutINS5_IJNSA_ILi2EEESC_SC_EEENS5_IJSC_NSA_ILi0EEESY_EEEEENS5_IJNS4_10UnderscoreES11_S11_EEEEENS4_23SM90_TMA_LOAD_MULTICASTENS4_14ComposedLayoutINS4_7SwizzleILi3ELi4ELi3EEENS4_18smem_ptr_flag_bitsILi16EEENSV_INS5_IJSH_NSA_ILi8EEEEEENS5_IJSC_SH_EEEEEEEvNS4_8identityES14_NS15_IS17_S19_NSV_INS5_IJS1A_SH_EEENS5_IJSH_SC_EEEEEEEvS1F_EENS_8epilogue10collective6detail29Sm90TmaWarpSpecializedAdapterINS1M_15DefaultEpilogueISJ_SL_SL_NS1L_6thread17LinearCombinationISJ_Li1EffLNS1Q_9ScaleType4KindE0ELNS_15FloatRoundStyleE2ESJ_EENS1_15EpilogueDefaultEEEEEvvEEEEvNT_6ParamsE,@"STO_CUDA_ENTRY STV_DEFAULT"
_ZN7cutlass13device_kernelINS_4gemm6kernel13GemmUniversalIN4cute5tupleIJiiiiEEENS1_10collective13CollectiveMmaINS1_34MainloopSm90TmaGmmaWarpSpecializedILi7ENS5_IJNS4_1CILi4EEESB_NSA_ILi1EEEEEENS1_35KernelTmaWarpSpecializedCooperativeEEENS5_IJNSA_ILi128EEESG_NSA_ILi64EEEEEENS_6half_tENS5_IJSC_llEEESJ_NS5_IJlSC_lEEENS4_8TiledMMAINS4_8MMA_AtomIJNS4_4SM904GMMA26MMA_64x128x16_F32F16F16_SSILNSP_5MajorE1ELSR_0ELNSP_7ScaleInE1ELSS_1EEEEEENS4_6LayoutINS5_IJNSA_ILi2EEESC_SC_EEENS5_IJSC_NSA_ILi0EEESY_EEEEENS5_IJNS4_10UnderscoreES11_S11_EEEEENS4_23SM90_TMA_LOAD_MULTICASTENS4_14ComposedLayoutINS4_7SwizzleILi3ELi4ELi3EEENS4_18smem_ptr_flag_bitsILi16EEENSV_INS5_IJSH_NSA_ILi8EEEEEENS5_IJSC_SH_EEEEEEEvNS4_8identityES14_NS15_IS17_S19_NSV_INS5_IJS1A_SH_EEENS5_IJSH_SC_EEEEEEEvS1F_EENS_8epilogue10collective6detail29Sm90TmaWarpSpecializedAdapterINS1M_15DefaultEpilogueISJ_SL_SL_NS1L_6thread17LinearCombinationISJ_Li1EffLNS1Q_9ScaleType4KindE0ELNS_15FloatRoundStyleE2ESJ_EENS1_15EpilogueDefaultEEEEEvvEEEEvNT_6ParamsE:
[----:B------:R-:W0:Y:S01]  /*0000*/  LDC R1, c[0x0][0x28] ;  /* 0x00000a00ff017b82 */ /* 0x000e220000000800 */
[----:B------:R-:W1:Y:S01]  /*0010*/  S2R R95, SR_TID.X ;  /* 0x00000000005f7919 */ /* 0x000e620000002100 */
[----:B------:R-:W-:Y:S01]  /*0020*/  ELECT P0, URZ, PT ;  /* 0x00000000003f782f */ /* 0x000fe20003800000 */
[----:B------:R-:W-:Y:S01]  /*0030*/  BSSY B0, `(.L_x_0) ;  /* 0x000000f000007945 */ /* 0x000fe20003800000 */
[--C-:B-1----:R-:W-:Y:S02]  /*0040*/  SHF.R.U32.HI R0, RZ, 0x5, R95.reuse ;  /* 0x00000005ff007819 */ /* 0x102fe4000001165f */
[----:B------:R-:W-:-:S03]  /*0050*/  SHF.R.U32.HI R7, RZ, 0x7, R95 ;  /* 0x00000007ff077819 */ /* 0x000fc6000001165f */
[----:B------:R-:W1:Y:S04]  /*0060*/  SHFL.IDX PT, R3, R0, RZ, 0x1f ;  /* 0x00001fff00037589 */ /* 0x000e6800000e0000 */
[----:B------:R2:W3:Y:S01]  /*0070*/  SHFL.IDX PT, R2, R7, RZ, 0x1f ;  /* 0x00001fff07027589 */ /* 0x0004e200000e0000 */
[----:B-1----:R-:W-:-:S13]  /*0080*/  ISETP.NE.OR P0, PT, R3, RZ, !P0 ;  /* 0x000000ff0300720c */ /* 0x002fda0004705670 */
[----:B0-23--:R-:W-:Y:S05]  /*0090*/  @P0 BRA `(.L_x_1) ;  /* 0x0000000000200947 */ /* 0x00dfea0003800000 */
[----:B------:R-:W-:Y:S02]  /*00a0*/  ULDC.64 UR4, c[0x0][0x198] ;  /* 0x0000660000047ab9 */ /* 0x000fe40000000a00 */
[----:B------:R-:W-:Y:S02]  /*00b0*/  UIADD3 UR6, UP0, UR4, 0xf0, URZ ;  /* 0x000000f004067890 */ /* 0x000fe4000ff1e03f */
[----:B------:R-:W-:Y:S02]  /*00c0*/  UIADD3 UR4, UP1, UR4, 0x1f0, URZ ;  /* 0x000001f004047890 */ /* 0x000fe4000ff3e03f */
[----:B------:R-:W-:Y:S02]  /*00d0*/  UIADD3.X UR7, URZ, UR5, URZ, UP0, !UPT ;  /* 0x000000053f077290 */ /* 0x000fe400087fe43f */
[----:B------:R-:W-:-:S07]  /*00e0*/  UIADD3.X UR5, URZ, UR5, URZ, UP1, !UPT ;  /* 0x000000053f057290 */ /* 0x000fce0008ffe43f */
[----:B------:R0:W-:Y:S02]  /*00f0*/  UTMACCTL.PF [UR6] ;  /* 0x00000000060079b9 */ /* 0x0001e40008040000 */
[----:B------:R0:W-:Y:S02]  /*0100*/  UTMACCTL.PF [UR4] ;  /* 0x00000000040079b9 */ /* 0x0001e40008040000 */
[----:B0-----:R-:W-:Y:S01]  /*0110*/  NOP ;  /* 0x0000000000007918 */ /* 0x001fe20000000000 */
.L_x_1:
[----:B------:R-:W-:Y:S05]  /*0120*/  BSYNC B0 ;  /* 0x0000000000007941 */ /* 0x000fea0003800000 */
.L_x_0:
[----:B------:R-:W0:Y:S01]  /*0130*/  SHFL.IDX PT, R5, R0, RZ, 0x1f ;  /* 0x00001fff00057589 */ /* 0x000e2200000e0000 */
[----:B------:R-:W-:-:S04]  /*0140*/  SHF.R.S32.HI R4, RZ, 0x1f, R95 ;  /* 0x0000001fff047819 */ /* 0x000fc8000001145f */
[----:B------:R-:W-:Y:S02]  /*0150*/  LEA.HI R4, R4, R95, RZ, 0x7 ;  /* 0x0000005f04047211 */ /* 0x000fe400078f38ff */
[----:B0-----:R-:W-:-:S13]  /*0160*/  ISETP.NE.AND P0, PT, R5, RZ, PT ;  /* 0x000000ff0500720c */ /* 0x001fda0003f05270 */
[----:B------:R-:W-:Y:S05]  /*0170*/  @P0 BRA `(.L_x_2) ;  /* 0x0000000000700947 */ /* 0x000fea0003800000 */
[----:B------:R-:W0:Y:S01]  /*0180*/  S2UR UR8, SR_CgaCtaId ;  /* 0x00000000000879c3 */ /* 0x000e220000008800 */
[----:B------:R-:W-:Y:S01]  /*0190*/  UMOV UR4, 0x400 ;  /* 0x0000040000047882 */ /* 0x000fe20000000000 */
[----:B------:R-:W-:Y:S01]  /*01a0*/  UMOV UR5, 0x1 ;  /* 0x0000000100057882 */ /* 0x000fe20000000000 */
[----:B------:R-:W-:Y:S01]  /*01b0*/  UMOV UR6, 0xe ;  /* 0x0000000e00067882 */ /* 0x000fe20000000000 */
[----:B------:R-:W-:Y:S01]  /*01c0*/  ELECT P0, URZ, PT ;  /* 0x00000000003f782f */ /* 0x000fe20003800000 */
[----:B------:R-:W-:-:S04]  /*01d0*/  UIADD3 UR6, -UR6, 0x100000, URZ ;  /* 0x0010000006067890 */ /* 0x000fc8000fffe13f */
[----:B------:R-:W-:Y:S02]  /*01e0*/  USHF.L.U32 UR7, UR6, 0xb, URZ ;  /* 0x0000000b06077899 */ /* 0x000fe4000800063f */
[----:B------:R-:W-:Y:S02]  /*01f0*/  USHF.L.U32 UR6, UR6, 0x1, URZ ;  /* 0x0000000106067899 */ /* 0x000fe4000800063f */
[----:B0-----:R-:W-:Y:S02]  /*0200*/  ULEA UR8, UR8, UR4, 0x18 ;  /* 0x0000000408087291 */ /* 0x001fe4000f8ec03f */
[----:B------:R-:W-:-:S04]  /*0210*/  UIADD3 UR4, -UR5, 0x100000, URZ ;  /* 0x0010000005047890 */ /* 0x000fc8000fffe13f */
[----:B------:R-:W-:Y:S02]  /*0220*/  USHF.L.U32 UR5, UR4, 0xb, URZ ;  /* 0x0000000b04057899 */ /* 0x000fe4000800063f */
[----:B------:R-:W-:Y:S01]  /*0230*/  USHF.L.U32 UR4, UR4, 0x1, URZ ;  /* 0x0000000104047899 */ /* 0x000fe2000800063f */
[----:B------:R-:W0:Y:S11]  /*0240*/  FENCE.VIEW.ASYNC.S ;  /* 0x00000000000073c6 */ /* 0x000e360000000000 */
[----:B0-----:R0:W1:Y:S01]  /*0250*/  SYNCS.EXCH.64 URZ, [UR8], UR4 ;  /* 0x00000004083f75b2 */ /* 0x0010620008000100 */
[----:B------:R0:W2:Y:S01]  /*0260*/  SYNCS.EXCH.64 URZ, [UR8+0x38], UR6 ;  /* 0x00003806083f75b2 */ /* 0x0000a20008000100 */
[----:B------:R0:W3:Y:S01]  /*0270*/  SYNCS.EXCH.64 URZ, [UR8+0x8], UR4 ;  /* 0x00000804083f75b2 */ /* 0x0000e20008000100 */
[----:B------:R0:W4:Y:S01]  /*0280*/  SYNCS.EXCH.64 URZ, [UR8+0x40], UR6 ;  /* 0x00004006083f75b2 */ /* 0x0001220008000100 */
[----:B------:R0:W0:Y:S01]  /*0290*/  SYNCS.EXCH.64 URZ, [UR8+0x10], UR4 ;  /* 0x00001004083f75b2 */ /* 0x0000220008000100 */
        /* <DEDUP_REMOVED lines=9> */
[----:B------:R-:W-:Y:S01]  /*0330*/  NOP ;  /* 0x0000000000007918 */ /* 0x000fe20000000000 */
.L_x_2:
[----:B0-----:R-:W0:Y:S01]  /*0340*/  S2UR UR8, SR_CTAID.X ;  /* 0x00000000000879c3 */ /* 0x001e220000002500 */
[----:B------:R-:W-:Y:S01]  /*0350*/  LOP3.LUT R4, R4, 0xffffff80, RZ, 0xc0, !PT ;  /* 0xffffff8004047812 */ /* 0x000fe200078ec0ff */
[----:B------:R-:W5:Y:S01]  /*0360*/  SHFL.IDX PT, R0, R0, RZ, 0x1f ;  /* 0x00001fff00007589 */ /* 0x000f6200000e0000 */
[----:B------:R-:W-:Y:S01]  /*0370*/  SHF.R.S32.HI R10, RZ, 0x1f, R5 ;  /* 0x0000001fff0a7819 */ /* 0x000fe20000011405 */
[----:B------:R-:W-:Y:S01]  /*0380*/  ULDC UR4, c[0x0][0x150] ;  /* 0x0000540000047ab9 */ /* 0x000fe20000000800 */
[----:B------:R-:W-:Y:S01]  /*0390*/  ELECT P0, URZ, PT ;  /* 0x00000000003f782f */ /* 0x000fe20003800000 */
[----:B------:R-:W-:Y:S01]  /*03a0*/  IMAD.IADD R8, R95, 0x1, -R4 ;  /* 0x000000015f087824 */ /* 0x000fe200078e0a04 */
[----:B------:R-:W-:Y:S01]  /*03b0*/  LEA.HI R10, R10, R5, RZ, 0x2 ;  /* 0x000000050a0a7211 */ /* 0x000fe200078f10ff */
[----:B------:R-:W1:Y:S01]  /*03c0*/  S2R R4, SR_CTAID.Y ;  /* 0x0000000000047919 */ /* 0x000e620000002600 */
[----:B------:R-:W2:Y:S01]  /*03d0*/  LDC R12, c[0x0][0x144] ;  /* 0x00005100ff0c7b82 */ /* 0x000ea20000000800 */
[----:B------:R-:W-:Y:S01]  /*03e0*/  NOP ;  /* 0x0000000000007918 */ /* 0x000fe20000000000 */
[----:B------:R-:W-:Y:S01]  /*03f0*/  SHF.R.S32.HI R9, RZ, 0x1f, R8 ;  /* 0x0000001fff097819 */ /* 0x000fe20000011408 */
[----:B------:R-:W-:Y:S01]  /*0400*/  NOP ;  /* 0x0000000000007918 */ /* 0x000fe20000000000 */
[----:B------:R-:W-:Y:S01]  /*0410*/  LOP3.LUT R10, R10, 0x3ffffffc, RZ, 0xc0, !PT ;  /* 0x3ffffffc0a0a7812 */ /* 0x000fe200078ec0ff */
[----:B------:R-:W-:Y:S01]  /*0420*/  IMAD.MOV.U32 R22, RZ, RZ, 0x1 ;  /* 0x00000001ff167424 */ /* 0x000fe200078e00ff */
[----:B------:R-:W-:-:S02]  /*0430*/  LEA.HI R9, R9, R8, RZ, 0x3 ;  /* 0x0000000809097211 */ /* 0x000fc400078f18ff */
[----:B------:R-:W3:Y:S01]  /*0440*/  LDC R13, c[0x0][0x140] ;  /* 0x00005000ff0d7b82 */ /* 0x000ee20000000800 */
[----:B------:R-:W-:Y:S01]  /*0450*/  IMAD.IADD R10, R5, 0x1, -R10 ;  /* 0x00000001050a7824 */ /* 0x000fe200078e0a0a */
[--C-:B------:R-:W-:Y:S02]  /*0460*/  SHF.R.S32.HI R6, RZ, 0x3, R9.reuse ;  /* 0x00000003ff067819 */ /* 0x100fe40000011409 */
[----:B------:R-:W-:Y:S02]  /*0470*/  SHF.R.S32.HI R9, RZ, 0x1f, R9 ;  /* 0x0000001fff097819 */ /* 0x000fe40000011409 */
[----:B------:R-:W-:Y:S02]  /*0480*/  ISETP.NE.AND P3, PT, R2, RZ, PT ;  /* 0x000000ff0200720c */ /* 0x000fe40003f65270 */
[----:B0-----:R-:W-:Y:S02]  /*0490*/  I2FP.F32.U32 R11, UR8 ;  /* 0x00000008000b7c45 */ /* 0x001fe40008201000 */
[----:B------:R-:W-:-:S02]  /*04a0*/  LEA.HI R9, R9, R6, RZ, 0x2 ;  /* 0x0000000609097211 */ /* 0x000fc400078f10ff */
[----:B-----5:R-:W-:Y:S01]  /*04b0*/  ISETP.NE.OR P0, PT, R0, RZ, !P0 ;  /* 0x000000ff0000720c */ /* 0x020fe20004705670 */
[----:B------:R-:W-:Y:S01]  /*04c0*/  FMUL R11, R11, UR4 ;  /* 0x000000040b0b7c20 */ /* 0x000fe20008400000 */
[----:B------:R-:W-:Y:S01]  /*04d0*/  LOP3.LUT R9, R9, 0xfffffffc, RZ, 0xc0, !PT ;  /* 0xfffffffc09097812 */ /* 0x000fe200078ec0ff */
[----:B------:R-:W-:Y:S01]  /*04e0*/  ULDC UR4, c[0x0][0x154] ;  /* 0x0000550000047ab9 */ /* 0x000fe20000000800 */
[----:B------:R-:W-:-:S03]  /*04f0*/  SHF.R.S32.HI R0, RZ, 0x1f, R3 ;  /* 0x0000001fff007819 */ /* 0x000fc60000011403 */
[----:B------:R-:W0:Y:S01]  /*0500*/  F2I.U32.TRUNC.NTZ R11, R11 ;  /* 0x0000000b000b7305 */ /* 0x000e22000020f000 */
[----:B------:R-:W-:Y:S01]  /*0510*/  IMAD.IADD R9, R6, 0x1, -R9 ;  /* 0x0000000106097824 */ /* 0x000fe200078e0a09 */
[----:B------:R-:W-:-:S03]  /*0520*/  LEA.HI R0, R0, R3, RZ, 0x2 ;  /* 0x0000000300007211 */ /* 0x000fc600078f10ff */
[----:B------:R-:W-:Y:S01]  /*0530*/  IMAD R10, R10, 0x4, R9 ;  /* 0x000000040a0a7824 */ /* 0x000fe200078e0209 */
[----:B------:R-:W-:Y:S01]  /*0540*/  VOTEU.ALL UP0, P0 ;  /* 0x00000000003f7886 */ /* 0x000fe20000000000 */
[----:B------:R-:W-:Y:S01]  /*0550*/  LOP3.LUT R0, R0, 0xfffffffc, RZ, 0xc0, !PT ;  /* 0xfffffffc00007812 */ /* 0x000fe200078ec0ff */
[----:B------:R-:W-:Y:S01]  /*0560*/  VOTEU.ALL UP1, P0 ;  /* 0x00000000003f7886 */ /* 0x000fe20000020000 */
[C---:B------:R-:W-:Y:S01]  /*0570*/  IMAD.SHL.U32 R19, R10.reuse, 0x4, RZ ;  /* 0x000000040a137824 */ /* 0x040fe200078e00ff */
[----:B------:R-:W-:Y:S01]  /*0580*/  SHF.R.S32.HI R9, RZ, 0x1f, R10 ;  /* 0x0000001fff097819 */ /* 0x000fe2000001140a */
[----:B------:R-:W5:Y:S01]  /*0590*/  @!UP0 S2UR UR7, SR_CgaCtaId ;  /* 0x00000000000789c3 */ /* 0x000f620000008800 */
[----:B------:R-:W-:Y:S01]  /*05a0*/  IMAD.IADD R3, R3, 0x1, -R0 ;  /* 0x0000000103037824 */ /* 0x000fe200078e0a00 */
[----:B------:R-:W-:Y:S01]  /*05b0*/  @!UP0 UMOV UR6, 0x400 ;  /* 0x0000040000068882 */ /* 0x000fe20000000000 */
[----:B------:R-:W-:Y:S01]  /*05c0*/  LEA.HI R9, R9, R10, RZ, 0x2 ;  /* 0x0000000a09097211 */ /* 0x000fe200078f10ff */
[----:B0-----:R-:W-:Y:S01]  /*05d0*/  IMAD.MOV R15, RZ, RZ, -R11 ;  /* 0x000000ffff0f7224 */ /* 0x001fe200078e0a0b */
[----:B------:R-:W-:-:S02]  /*05e0*/  LOP3.LUT R19, R10, 0xc, R19, 0x78, !PT ;  /* 0x0000000c0a137812 */ /* 0x000fc400078e7813 */
[----:B------:R-:W-:Y:S01]  /*05f0*/  LOP3.LUT R11, R9, 0xfffffffc, RZ, 0xc0, !PT ;  /* 0xfffffffc090b7812 */ /* 0x000fe200078ec0ff */
[----:B--2---:R-:W-:Y:S01]  /*0600*/  IMAD R6, R12, R15, UR8 ;  /* 0x000000080c067e24 */ /* 0x004fe2000f8e020f */
[----:B-1----:R-:W-:Y:S01]  /*0610*/  I2FP.F32.U32 R12, R4 ;  /* 0x00000004000c7245 */ /* 0x002fe20000201000 */
[----:B------:R-:W0:Y:S01]  /*0620*/  LDC R9, c[0x0][0x148] ;  /* 0x00005200ff097b82 */ /* 0x000e220000000800 */
[----:B------:R-:W-:Y:S01]  /*0630*/  ISETP.NE.AND P1, PT, R3, 0x3, PT ;  /* 0x000000030300780c */ /* 0x000fe20003f25270 */
[----:B------:R-:W-:Y:S01]  /*0640*/  IMAD.IADD R11, R10, 0x1, -R11 ;  /* 0x000000010a0b7824 */ /* 0x000fe200078e0a0b */
[----:B---3--:R-:W-:Y:S01]  /*0650*/  ISETP.EQ.U32.AND P2, PT, R13, 0x1, PT ;  /* 0x000000010d00780c */ /* 0x008fe20003f42070 */
[----:B------:R-:W-:Y:S01]  /*0660*/  FMUL R12, R12, UR4 ;  /* 0x000000040c0c7c20 */ /* 0x000fe20008400000 */
[----:B------:R-:W-:Y:S01]  /*0670*/  UMOV UR4, 0x20 ;  /* 0x0000002000047882 */ /* 0x000fe20000000000 */
[----:B------:R-:W-:Y:S01]  /*0680*/  ISETP.EQ.OR P1, PT, R3, RZ, !P1 ;  /* 0x000000ff0300720c */ /* 0x000fe20004f22670 */
[----:B------:R-:W-:-:S04]  /*0690*/  @!UP0 UIADD3 UR4, -UR4, 0x100000, URZ ;  /* 0x0010000004048890 */ /* 0x000fc8000fffe13f */
[----:B------:R-:W-:Y:S02]  /*06a0*/  @!UP0 USHF.L.U32 UR5, UR4, 0xb, URZ ;  /* 0x0000000b04058899 */ /* 0x000fe4000800063f */
[----:B------:R-:W-:Y:S01]  /*06b0*/  @!UP0 USHF.L.U32 UR4, UR4, 0x1, URZ ;  /* 0x0000000104048899 */ /* 0x000fe2000800063f */
[----:B------:R-:W-:Y:S01]  /*06c0*/  ISETP.NE.AND P4, PT, R11, R6, PT ;  /* 0x000000060b00720c */ /* 0x000fe20003f85270 */
[----:B------:R-:W1:Y:S01]  /*06d0*/  F2I.U32.TRUNC.NTZ R12, R12 ;  /* 0x0000000c000c7305 */ /* 0x000e62000020f000 */
[----:B------:R-:W-:Y:S01]  /*06e0*/  ISETP.EQ.AND P1, PT, R2, RZ, P1 ;  /* 0x000000ff0200720c */ /* 0x000fe20000f22270 */
[----:B-----5:R-:W-:-:S03]  /*06f0*/  @!UP0 ULEA UR6, UR7, UR6, 0x18 ;  /* 0x0000000607068291 */ /* 0x020fc6000f8ec03f */
[----:B------:R-:W-:Y:S01]  /*0700*/  SEL R18, RZ, 0x1, !P1 ;  /* 0x00000001ff127807 */ /* 0x000fe20004800000 */
[----:B------:R-:W-:Y:S01]  /*0710*/  VOTEU.ALL UP0, P0 ;  /* 0x00000000003f7886 */ /* 0x000fe20000000000 */
[----:B------:R-:W-:Y:S01]  /*0720*/  LOP3.LUT P0, RZ, R8, 0x7, RZ, 0xc0, !PT ;  /* 0x0000000708ff7812 */ /* 0x000fe2000780c0ff */
[----:B------:R-:W-:-:S04]  /*0730*/  VIADD R8, R2, 0xffffffff ;  /* 0xffffffff02087836 */ /* 0x000fc80000000000 */
[----:B------:R-:W-:Y:S02]  /*0740*/  @P4 SHF.R.S32.HI R0, RZ, 0x1f, R19 ;  /* 0x0000001fff004819 */ /* 0x000fe40000011413 */
[----:B------:R-:W-:Y:S01]  /*0750*/  ISETP.LT.U32.AND P0, PT, R19, 0x10, !P0 ;  /* 0x000000101300780c */ /* 0x000fe20004701070 */
[----:B-1----:R-:W-:Y:S01]  /*0760*/  IMAD.MOV R23, RZ, RZ, -R12 ;  /* 0x000000ffff177224 */ /* 0x002fe200078e0a0c */
[----:B------:R-:W-:Y:S01]  /*0770*/  @P4 LEA.HI R0, R0, R19, RZ, 0x2 ;  /* 0x0000001300004211 */ /* 0x000fe200078f10ff */
[----:B------:R-:W1:Y:S02]  /*0780*/  FENCE.VIEW.ASYNC.S ;  /* 0x00000000000073c6 */ /* 0x000e640000000000 */
[----:B-1----:R1:W2:Y:S01]  /*0790*/  @!UP0 SYNCS.EXCH.64 URZ, [UR6+0x80], UR4 ;  /* 0x00008004063f85b2 */ /* 0x0022a20008000100 */
[----:B------:R-:W-:Y:S01]  /*07a0*/  ISETP.GE.U32.AND P6, PT, R8, 0x2, PT ;  /* 0x000000020800780c */ /* 0x000fe20003fc6070 */
[----:B0-----:R-:W-:Y:S01]  /*07b0*/  IMAD R11, R9, R23, R4 ;  /* 0x00000017090b7224 */ /* 0x001fe200078e0204 */
[----:B------:R-:W-:-:S02]  /*07c0*/  @P4 SHF.R.S32.HI R0, RZ, 0x2, R0 ;  /* 0x00000002ff004819 */ /* 0x000fc40000011400 */
[----:B------:R-:W-:Y:S02]  /*07d0*/  SEL R18, R18, 0x2, P6 ;  /* 0x0000000212127807 */ /* 0x000fe40003000000 */
[----:B------:R-:W-:Y:S02]  /*07e0*/  @P4 ISETP.NE.AND P5, PT, R0, R11, PT ;  /* 0x0000000b0000420c */ /* 0x000fe40003fa5270 */
[----:B------:R-:W-:Y:S02]  /*07f0*/  SEL R11, RZ, 0x1, !P0 ;  /* 0x00000001ff0b7807 */ /* 0x000fe40004000000 */
[----:B------:R-:W-:Y:S02]  /*0800*/  @P4 SEL R22, RZ, 0x1, P5 ;  /* 0x00000001ff164807 */ /* 0x000fe40002800000 */
[----:B------:R-:W-:Y:S02]  /*0810*/  LOP3.LUT R0, R95, 0x7f, RZ, 0xc0, !PT ;  /* 0x0000007f5f007812 */ /* 0x000fe400078ec0ff */
[----:B------:R-:W-:Y:S01]  /*0820*/  LOP3.LUT R22, R22, R11, RZ, 0xc0, !PT ;  /* 0x0000000b16167212 */ /* 0x000fe200078ec0ff */
[----:B------:R1:W0:Y:S01]  /*0830*/  @!UP1 SYNCS.EXCH.64 URZ, [UR6+0x88], UR4 ;  /* 0x00008804063f95b2 */ /* 0x0002220008000100 */
[----:B------:R-:W-:Y:S01]  /*0840*/  NOP ;  /* 0x0000000000007918 */ /* 0x000fe20000000000 */
[----:B-12---:R-:W-:Y:S05]  /*0850*/  @!P2 BRA `(.L_x_3) ;  /* 0x000000000008a947 */ /* 0x006fea0003800000 */
[----:B0---4-:R-:W-:Y:S01]  /*0860*/  UCGABAR_ARV ;  /* 0x00000000000079c7 */ /* 0x011fe20008000000 */
[----:B------:R-:W-:Y:S05]  /*0870*/  BRA `(.L_x_4) ;  /* 0x0000000000047947 */ /* 0x000fea0003800000 */
.L_x_3:
[----:B0---4-:R-:W-:Y:S01]  /*0880*/  NOP ;  /* 0x0000000000007918 */ /* 0x011fe20000000000 */
.L_x_4:
[----:B------:R-:W0:Y:S01]  /*0890*/  LDC R2, c[0x0][0x65c] ;  /* 0x00019700ff027b82 */ /* 0x000e220000000800 */
[----:B------:R-:W-:Y:S02]  /*08a0*/  IMAD.U32 R10, RZ, RZ, UR8 ;  /* 0x00000008ff0a7e24 */ /* 0x000fe4000f8e00ff */
[----:B------:R-:W-:Y:S01]  /*08b0*/  IMAD.MOV.U32 R11, RZ, RZ, RZ ;  /* 0x000000ffff0b7224 */ /* 0x000fe200078e00ff */
[----:B0-----:R-:W-:-:S04]  /*08c0*/  ISETP.NE.AND P1, PT, R2, 0x1, PT ;  /* 0x000000010200780c */ /* 0x001fc80003f25270 */
[----:B------:R-:W-:-:S09]  /*08d0*/  P2R R5, PR, RZ, 0x2 ;  /* 0x00000002ff057803 */ /* 0x000fd20000000000 */
[----:B------:R-:W0:Y:S01]  /*08e0*/  @P1 LDC R17, c[0x0][0x10] ;  /* 0x00000400ff111b82 */ /* 0x000e220000000800 */
[----:B------:R-:W-:Y:S02]  /*08f0*/  @P1 IMAD.MOV.U32 R5, RZ, RZ, RZ ;  /* 0x000000ffff051224 */ /* 0x000fe400078e00ff */
[----:B------:R-:W-:-:S05]  /*0900*/  @P1 IMAD.MOV.U32 R15, RZ, RZ, RZ ;  /* 0x000000ffff0f1224 */ /* 0x000fca00078e00ff */
[----:B------:R-:W1:Y:S01]  /*0910*/  @!P1 LDC R13, c[0x0][0xc] ;  /* 0x00000300ff0d9b82 */ /* 0x000e620000000800 */
[----:B------:R-:W-:Y:S01]  /*0920*/  ULDC UR4, c[0x0][0xc] ;  /* 0x0000030000047ab9 */ /* 0x000fe20000000800 */
[----:B------:R-:W-:Y:S01]  /*0930*/  ULDC UR5, c[0x0][0x10] ;  /* 0x0000040000057ab9 */ /* 0x000fe20000000800 */
[----:B------:R-:W-:Y:S01]  /*0940*/  ULDC UR6, c[0x0][0x14] ;  /* 0x0000050000067ab9 */ /* 0x000fe20000000800 */
[----:B------:R-:W-:-:S04]  /*0950*/  UIMAD.WIDE.U32 UR4, UR4, UR5, URZ ;  /* 0x00000005040472a5 */ /* 0x000fc8000f8e003f */
[----:B------:R-:W-:Y:S02]  /*0960*/  UIMAD.WIDE.U32 UR36, UR4, UR6, URZ ;  /* 0x00000006042472a5 */ /* 0x000fe4000f8e003f */
[----:B------:R-:W-:-:S04]  /*0970*/  UIMAD UR42, UR5, UR6, URZ ;  /* 0x00000006052a72a4 */ /* 0x000fc8000f8e023f */
[----:B------:R-:W-:Y:S01]  /*0980*/  UIADD3 UR42, UR37, UR42, URZ ;  /* 0x0000002a252a7290 */ /* 0x000fe2000fffe03f */
[----:B0-----:R-:W-:-:S04]  /*0990*/  @P1 IMAD.WIDE.U32 R16, R17, UR8, R4 ;  /* 0x0000000811101c25 */ /* 0x001fc8000f8e0004 */
[----:B------:R-:W-:Y:S02]  /*09a0*/  @P1 IMAD.IADD R17, R17, 0x1, R15 ;  /* 0x0000000111111824 */ /* 0x000fe400078e020f */
[----:B-1----:R-:W-:-:S04]  /*09b0*/  @!P1 IMAD.WIDE.U32 R10, R4, R13, R10 ;  /* 0x0000000d040a9225 */ /* 0x002fc800078e000a */
[----:B------:R-:W-:Y:S02]  /*09c0*/  @!P1 IMAD.MOV.U32 R16, RZ, RZ, R10 ;  /* 0x000000ffff109224 */ /* 0x000fe400078e000a */
[----:B------:R-:W-:Y:S01]  /*09d0*/  @!P1 IMAD.MOV.U32 R17, RZ, RZ, R11 ;  /* 0x000000ffff119224 */ /* 0x000fe200078e000b */
[----:B------:R-:W-:Y:S06]  /*09e0*/  @!P2 BRA `(.L_x_5) ;  /* 0x00000000000ca947 */ /* 0x000fec0003800000 */
[----:B------:R-:W-:Y:S01]  /*09f0*/  UCGABAR_WAIT ;  /* 0x0000000000007dc7 */ /* 0x000fe20008000000 */
[----:B------:R-:W-:Y:S01]  /*0a00*/  CCTL.IVALL ;  /* 0x00000000ff00798f */ /* 0x000fe20002000000 */
[----:B------:R-:W-:Y:S05]  /*0a10*/  BRA `(.L_x_6) ;  /* 0x0000000000047947 */ /* 0x000fea0003800000 */
.L_x_5:
[----:B------:R-:W-:Y:S06]  /*0a20*/  BAR.SYNC.DEFER_BLOCKING 0x0 ;  /* 0x0000000000007b1d */ /* 0x000fec0000010000 */
.L_x_6:
[----:B------:R-:W-:Y:S05]  /*0a30*/  @!P3 BRA `(.L_x_7) ;  /* 0x0000005c00c0b947 */ /* 0x000fea0003800000 */
[----:B------:R-:W-:-:S13]  /*0a40*/  ISETP.GT.U32.AND P0, PT, R8, 0x1, PT ;  /* 0x000000010800780c */ /* 0x000fda0003f04070 */
[----:B------:R-:W-:Y:S05]  /*0a50*/  @P0 EXIT ;  /* 0x000000000000094d */ /* 0x000fea0003800000 */
[----:B------:R-:W-:Y:S01]  /*0a60*/  ULDC.64 UR4, c[0x0][0x650] ;  /* 0x0001940000047ab9 */ /* 0x000fe20000000a00 */
[----:B------:R-:W-:Y:S01]  /*0a70*/  PRMT R3, RZ, 0x7610, R3 ;  /* 0x00007610ff037816 */ /* 0x000fe20000000003 */
[----:B------:R-:W-:Y:S01]  /*0a80*/  IMAD.MOV.U32 R103, RZ, RZ, -0x1 ;  /* 0xffffffffff677424 */ /* 0x000fe200078e00ff */
[----:B------:R-:W-:Y:S01]  /*0a90*/  ISETP.GE.U32.AND P0, PT, R16, UR4, PT ;  /* 0x0000000410007c0c */ /* 0x000fe2000bf06070 */
[----:B------:R-:W-:Y:S02]  /*0aa0*/  IMAD.MOV.U32 R100, RZ, RZ, -0x1 ;  /* 0xffffffffff647424 */ /* 0x000fe400078e00ff */
[----:B------:R-:W-:Y:S01]  /*0ab0*/  IMAD.MOV.U32 R101, RZ, RZ, -0x1 ;  /* 0xffffffffff657424 */ /* 0x000fe200078e00ff */
[----:B------:R-:W-:-:S13]  /*0ac0*/  ISETP.GE.U32.AND.EX P0, PT, R17, UR5, PT, P0 ;  /* 0x0000000511007c0c */ /* 0x000fda000bf06100 */
[----:B------:R-:W-:Y:S05]  /*0ad0*/  @P0 BRA `(.L_x_8) ;  /* 0x0000000400280947 */ /* 0x000fea0003800000 */
[----:B------:R-:W0:Y:S01]  /*0ae0*/  LDC.64 R24, c[0x0][0x628] ;  /* 0x00018a00ff187b82 */ /* 0x000e220000000a00 */
[----:B------:R-:W-:Y:S02]  /*0af0*/  IMAD.MOV.U32 R10, RZ, RZ, R16 ;  /* 0x000000ffff0a7224 */ /* 0x000fe400078e0010 */
[----:B------:R-:W-:-:S05]  /*0b00*/  IMAD.MOV.U32 R11, RZ, RZ, R17 ;  /* 0x000000ffff0b7224 */ /* 0x000fca00078e0011 */
[----:B------:R-:W1:Y:S08]  /*0b10*/  LDC R8, c[0x0][0x630] ;  /* 0x00018c00ff087b82 */ /* 0x000e700000000800 */
[----:B------:R-:W2:Y:S01]  /*0b20*/  LDC.64 R26, c[0x0][0x620] ;  /* 0x00018800ff1a7b82 */ /* 0x000ea20000000a00 */
[----:B0-----:R-:W-:-:S04]  /*0b30*/  ISETP.NE.U32.AND P0, PT, R24, RZ, PT ;  /* 0x000000ff1800720c */ /* 0x001fc80003f05070 */
[----:B------:R-:W-:-:S13]  /*0b40*/  ISETP.NE.AND.EX P0, PT, R25, RZ, PT, P0 ;  /* 0x000000ff1900720c */ /* 0x000fda0003f05300 */
[----:B-12---:R-:W-:Y:S05]  /*0b50*/  @!P0 BRA `(.L_x_9) ;  /* 0x0000000000288947 */ /* 0x006fea0003800000 */
[----:B------:R-:W0:Y:S02]  /*0b60*/  LDC R3, c[0x0][0x634] ;  /* 0x00018d00ff037b82 */ /* 0x000e240000000800 */
[----:B0-----:R-:W-:-:S05]  /*0b70*/  IADD3 R3, P0, R16, R3, RZ ;  /* 0x0000000310037210 */ /* 0x001fca0007f1e0ff */
[----:B------:R-:W-:-:S04]  /*0b80*/  IMAD.X R21, RZ, RZ, R17, P0 ;  /* 0x000000ffff157224 */ /* 0x000fc800000e0611 */
[----:B------:R-:W-:-:S04]  /*0b90*/  IMAD.WIDE.U32 R10, R21, R24, RZ ;  /* 0x00000018150a7225 */ /* 0x000fc800078e00ff */
[----:B------:R-:W-:-:S04]  /*0ba0*/  IMAD.WIDE.U32 R12, P0, R3, R25, R10 ;  /* 0x00000019030c7225 */ /* 0x000fc8000780000a */
[----:B------:R-:W-:-:S04]  /*0bb0*/  IMAD.WIDE.U32 R10, R3, R24, RZ ;  /* 0x00000018030a7225 */ /* 0x000fc800078e00ff */
[----:B------:R-:W-:Y:S01]  /*0bc0*/  IMAD.X R15, RZ, RZ, RZ, P0 ;  /* 0x000000ffff0f7224 */ /* 0x000fe200000e06ff */
[----:B------:R-:W-:Y:S01]  /*0bd0*/  IADD3 RZ, P0, R11, R12, RZ ;  /* 0x0000000c0bff7210 */ /* 0x000fe20007f1e0ff */
[----:B------:R-:W-:-:S04]  /*0be0*/  IMAD.MOV.U32 R14, RZ, RZ, R13 ;  /* 0x000000ffff0e7224 */ /* 0x000fc800078e000d */
[----:B------:R-:W-:-:S08]  /*0bf0*/  IMAD.WIDE.U32.X R10, R21, R25, R14, P0 ;  /* 0x00000019150a7225 */ /* 0x000fd000000e040e */
.L_x_9:
[----:B------:R-:W0:Y:S01]  /*0c00*/  LDC.64 R30, c[0x0][0x640] ;  /* 0x00019000ff1e7b82 */ /* 0x000e220000000a00 */
[-CC-:B------:R-:W-:Y:S01]  /*0c10*/  SHF.R.U64 R101, R10, R8.reuse, R11.reuse ;  /* 0x000000080a657219 */ /* 0x180fe2000000120b */
[----:B------:R-:W-:Y:S01]  /*0c20*/  IMAD R29, R9, R23, R4 ;  /* 0x00000017091d7224 */ /* 0x000fe200078e0204 */
[----:B------:R-:W-:Y:S01]  /*0c30*/  SHF.R.U32.HI R3, RZ, R8, R11 ;  /* 0x00000008ff037219 */ /* 0x000fe2000001160b */
[----:B------:R-:W-:Y:S01]  /*0c40*/  IMAD.MOV.U32 R23, RZ, RZ, 0x1 ;  /* 0x00000001ff177424 */ /* 0x000fe200078e00ff */
[----:B------:R-:W-:-:S03]  /*0c50*/  IADD3 R5, P0, RZ, -R101, RZ ;  /* 0x80000065ff057210 */ /* 0x000fc60007f1e0ff */
[----:B------:R-:W1:Y:S02]  /*0c60*/  LDC R12, c[0x0][0x618] ;  /* 0x00018600ff0c7b82 */ /* 0x000e640000000800 */
[----:B------:R-:W-:Y:S02]  /*0c70*/  IMAD.X R3, RZ, RZ, ~R3, P0 ;  /* 0x000000ffff037224 */ /* 0x000fe400000e0e03 */
[----:B------:R-:W-:-:S04]  /*0c80*/  IMAD.WIDE.U32 R10, R5, R26, R16 ;  /* 0x0000001a050a7225 */ /* 0x000fc800078e0010 */
[----:B------:R-:W2:Y:S01]  /*0c90*/  LDC R20, c[0x0][0x608] ;  /* 0x00018200ff147b82 */ /* 0x000ea20000000800 */
[----:B------:R-:W-:Y:S02]  /*0ca0*/  IMAD R8, R3, R26, RZ ;  /* 0x0000001a03087224 */ /* 0x000fe400078e02ff */
[----:B------:R-:W-:Y:S02]  /*0cb0*/  IMAD.MOV.U32 R3, RZ, RZ, -0x1 ;  /* 0xffffffffff037424 */ /* 0x000fe400078e00ff */
[----:B------:R-:W-:-:S03]  /*0cc0*/  IMAD R5, R5, R27, R8 ;  /* 0x0000001b05057224 */ /* 0x000fc600078e0208 */
[----:B------:R-:W3:Y:S01]  /*0cd0*/  LDC R28, c[0x0][0x658] ;  /* 0x00019600ff1c7b82 */ /* 0x000ee20000000800 */
[----:B------:R-:W-:Y:S01]  /*0ce0*/  IMAD.IADD R5, R11, 0x1, R5 ;  /* 0x000000010b057824 */ /* 0x000fe200078e0205 */
[----:B0-----:R-:W-:-:S04]  /*0cf0*/  ISETP.NE.U32.AND P0, PT, R30, RZ, PT ;  /* 0x000000ff1e00720c */ /* 0x001fc80003f05070 */
[----:B------:R-:W-:Y:S02]  /*0d00*/  ISETP.NE.AND.EX P0, PT, R31, RZ, PT, P0 ;  /* 0x000000ff1f00720c */ /* 0x000fe40003f05300 */
[----:B------:R-:W0:Y:S01]  /*0d10*/  LDC R24, c[0x0][0x600] ;  /* 0x00018000ff187b82 */ /* 0x000e220000000800 */
[-CC-:B-1----:R-:W-:Y:S02]  /*0d20*/  SHF.R.U64 R14, R10, R12.reuse, R5.reuse ;  /* 0x0000000c0a0e7219 */ /* 0x182fe40000001205 */
[----:B------:R-:W-:-:S05]  /*0d30*/  SHF.R.U32.HI R5, RZ, R12, R5 ;  /* 0x0000000cff057219 */ /* 0x000fca0000011605 */
[----:B------:R-:W1:Y:S01]  /*0d40*/  LDC R15, c[0x0][0x648] ;  /* 0x00019200ff0f7b82 */ /* 0x000e620000000800 */
[-CC-:B--2---:R-:W-:Y:S02]  /*0d50*/  SHF.R.U64 R27, R14, R20.reuse, R5.reuse ;  /* 0x000000140e1b7219 */ /* 0x184fe40000001205 */
[----:B------:R-:W-:-:S05]  /*0d60*/  SHF.R.U32.HI R5, RZ, R20, R5 ;  /* 0x00000014ff057219 */ /* 0x000fca0000011605 */
[----:B------:R-:W2:Y:S01]  /*0d70*/  LDC R21, c[0x0][0x638] ;  /* 0x00018e00ff157b82 */ /* 0x000ea20000000800 */
[-CC-:B---3--:R-:W-:Y:S02]  /*0d80*/  SHF.R.U64 R20, R27, R28.reuse, R5.reuse ;  /* 0x0000001c1b147219 */ /* 0x188fe40000001205 */
[-C--:B------:R-:W-:Y:S02]  /*0d90*/  SHF.L.U32 R3, R3, R28.reuse, RZ ;  /* 0x0000001c03037219 */ /* 0x080fe400000006ff */
[----:B------:R-:W-:Y:S01]  /*0da0*/  SHF.R.U32.HI R5, RZ, R28, R5 ;  /* 0x0000001cff057219 */ /* 0x000fe20000011605 */
[----:B------:R-:W-:Y:S01]  /*0db0*/  IMAD.MOV.U32 R4, RZ, RZ, R20 ;  /* 0x000000ffff047224 */ /* 0x000fe200078e0014 */
[----:B------:R-:W-:Y:S01]  /*0dc0*/  LOP3.LUT R12, RZ, R3, RZ, 0x33, !PT ;  /* 0x00000003ff0c7212 */ /* 0x000fe200078e33ff */
[----:B------:R-:W3:Y:S01]  /*0dd0*/  LDC R25, c[0x0][0x610] ;  /* 0x00018400ff197b82 */ /* 0x000ee20000000800 */
[----:B------:R-:W-:Y:S05]  /*0de0*/  @!P0 BRA `(.L_x_10) ;  /* 0x0000000000288947 */ /* 0x000fea0003800000 */
[----:B------:R-:W4:Y:S02]  /*0df0*/  LDC R3, c[0x0][0x64c] ;  /* 0x00019300ff037b82 */ /* 0x000f240000000800 */
[----:B----4-:R-:W-:-:S05]  /*0e00*/  IADD3 R3, P0, R20, R3, RZ ;  /* 0x0000000314037210 */ /* 0x010fca0007f1e0ff */
        /* <DEDUP_REMOVED lines=8> */
.L_x_10:
[----:B-1----:R-:W-:Y:S01]  /*0e90*/  SHF.R.U64 R4, R4, R15, R5 ;  /* 0x0000000f04047219 */ /* 0x002fe20000001205 */
[----:B0-----:R-:W-:Y:S01]  /*0ea0*/  VIADD R5, R24, 0xffffffff ;  /* 0xffffffff18057836 */ /* 0x001fe20000000000 */
[----:B------:R-:W-:Y:S02]  /*0eb0*/  SHF.L.U32 R3, R23, R28, RZ ;  /* 0x0000001c17037219 */ /* 0x000fe400000006ff */
[----:B------:R-:W-:Y:S01]  /*0ec0*/  LOP3.LUT R12, R27, R12, RZ, 0xc0, !PT ;  /* 0x0000000c1b0c7212 */ /* 0x000fe200078ec0ff */
[----:B------:R-:W-:Y:S01]  /*0ed0*/  IMAD.MOV R8, RZ, RZ, -R4 ;  /* 0x000000ffff087224 */ /* 0x000fe200078e0a04 */
[----:B------:R-:W-:Y:S02]  /*0ee0*/  SEL R6, R6, R29, !P1 ;  /* 0x0000001d06067207 */ /* 0x000fe40004800000 */
[----:B------:R-:W-:Y:S01]  /*0ef0*/  LOP3.LUT R5, R14, R5, RZ, 0xc0, !PT ;  /* 0x000000050e057212 */ /* 0x000fe200078ec0ff */
[----:B------:R-:W-:Y:S02]  /*0f00*/  IMAD R9, R3, R4, R12 ;  /* 0x0000000403097224 */ /* 0x000fe400078e020c */
[----:B--2---:R-:W-:-:S02]  /*0f10*/  IMAD R3, R8, R21, R20 ;  /* 0x0000001508037224 */ /* 0x004fc400078e0214 */
[----:B---3--:R-:W-:Y:S02]  /*0f20*/  IMAD R6, R9, R25, R6 ;  /* 0x0000001909067224 */ /* 0x008fe400078e0206 */
[----:B------:R-:W-:Y:S02]  /*0f30*/  IMAD R103, R3, R24, R5 ;  /* 0x0000001803677224 */ /* 0x000fe400078e0205 */
[----:B------:R-:W-:-:S03]  /*0f40*/  IMAD.MOV.U32 R4, RZ, RZ, 0x1 ;  /* 0x00000001ff047424 */ /* 0x000fc600078e00ff */
[----:B------:R-:W-:Y:S02]  /*0f50*/  SEL R100, R103, R6, !P1 ;  /* 0x0000000667647207 */ /* 0x000fe40004800000 */
[----:B------:R-:W-:Y:S02]  /*0f60*/  PRMT R3, R4, 0x7610, R3 ;  /* 0x0000761004037816 */ /* 0x000fe40000000003 */
[----:B------:R-:W-:-:S07]  /*0f70*/  SEL R103, R6, R103, !P1 ;  /* 0x0000006706677207 */ /* 0x000fce0004800000 */
.L_x_8:
[----:B------:R-:W-:-:S08]  /*0f80*/  NOP ;  /* 0x0000000000007918 */ /* 0x000fd00000000000 */
[----:B------:R-:W0:Y:S02]  /*0f90*/  USETMAXREG.TRY_ALLOC.CTAPOOL UP0, 0xe8 ;  /* 0x000000e8000079c8 */ /* 0x000e240008000600 */
[----:B0-----:R-:W-:-:S13]  /*0fa0*/  PLOP3.LUT P0, PT, PT, PT, UP0, 0x80, 0x0 ;  /* 0x000000000000781c */ /* 0x001fda0003f0f008 */
[----:B------:R-:W-:Y:S05]  /*0fb0*/  @!P0 BRA `(.L_x_8) ;  /* 0xfffffffc00f08947 */ /* 0x000fea000383ffff */
[----:B------:R-:W-:Y:S01]  /*0fc0*/  ULDC.64 UR4, c[0x0][0x598] ;  /* 0x0001660000047ab9 */ /* 0x000fe20000000a00 */
[----:B------:R-:W-:Y:S01]  /*0fd0*/  ULDC.64 UR38, c[0x0][0x208] ;  /* 0x0000820000267ab9 */ /* 0x000fe20000000a00 */
[----:B------:R-:W-:-:S04]  /*0fe0*/  ISETP.NE.U32.AND P0, PT, RZ, UR4, PT ;  /* 0x00000004ff007c0c */ /* 0x000fc8000bf05070 */
[----:B------:R-:W-:-:S13]  /*0ff0*/  ISETP.NE.AND.EX P0, PT, RZ, UR5, PT, P0 ;  /* 0x00000005ff007c0c */ /* 0x000fda000bf05300 */
[----:B------:R-:W-:Y:S05]  /*1000*/  @!P0 BRA `(.L_x_11) ;  /* 0x00000000001c8947 */ /* 0x000fea0003800000 */
[----:B------:R-:W0:Y:S02]  /*1010*/  LDC.64 R4, c[0x0][0x598] ;  /* 0x00016600ff047b82 */ /* 0x000e240000000a00 */
[----:B0-----:R-:W2:Y:S02]  /*1020*/  LDG.E.64 R4, desc[UR38][R4.64] ;  /* 0x0000002604047981 */ /* 0x001ea4000c1e1b00 */
[----:B--2---:R-:W-:-:S04]  /*1030*/  ISETP.NE.U32.AND P0, PT, R4, RZ, PT ;  /* 0x000000ff0400720c */ /* 0x004fc80003f05070 */
[----:B------:R-:W-:-:S13]  /*1040*/  ISETP.NE.AND.EX P0, PT, R5, RZ, PT, P0 ;  /* 0x000000ff0500720c */ /* 0x000fda0003f05300 */
[----:B------:R-:W-:Y:S05]  /*1050*/  @!P0 BRA `(.L_x_11) ;  /* 0x0000000000088947 */ /* 0x000fea0003800000 */
[----:B------:R0:W5:Y:S01]  /*1060*/  LD.E R23, desc[UR38][R4.64] ;  /* 0x0000002604177980 */ /* 0x000162000c101900 */
[----:B------:R-:W-:Y:S05]  /*1070*/  BRA `(.L_x_12) ;  /* 0x0000000000247947 */ /* 0x000fea0003800000 */
.L_x_11:
[----:B------:R-:W-:Y:S02]  /*1080*/  ULDC.64 UR4, c[0x0][0x588] ;  /* 0x0001620000047ab9 */ /* 0x000fe40000000a00 */
[----:B------:R-:W-:-:S04]  /*1090*/  ISETP.NE.U32.AND P0, PT, RZ, UR4, PT ;  /* 0x00000004ff007c0c */ /* 0x000fc8000bf05070 */
[----:B------:R-:W-:-:S13]  /*10a0*/  ISETP.NE.AND.EX P0, PT, RZ, UR5, PT, P0 ;  /* 0x00000005ff007c0c */ /* 0x000fda000bf05300 */
[----:B------:R-:W-:Y:S05]  /*10b0*/  @!P0 BRA `(.L_x_13) ;  /* 0x00000000000c8947 */ /* 0x000fea0003800000 */
[----:B------:R-:W0:Y:S02]  /*10c0*/  LDC.64 R4, c[0x0][0x588] ;  /* 0x00016200ff047b82 */ /* 0x000e240000000a00 */
[----:B0-----:R1:W5:Y:S01]  /*10d0*/  LDG.E R23, desc[UR38][R4.64] ;  /* 0x0000002604177981 */ /* 0x001362000c1e1900 */
[----:B------:R-:W-:Y:S05]  /*10e0*/  BRA `(.L_x_12) ;  /* 0x0000000000087947 */ /* 0x000fea0003800000 */
.L_x_13:
[----:B------:R-:W-:Y:S02]  /*10f0*/  ULDC UR4, c[0x0][0x580] ;  /* 0x0001600000047ab9 */ /* 0x000fe40000000800 */
[----:B------:R-:W-:-:S07]  /*1100*/  IMAD.U32 R23, RZ, RZ, UR4 ;  /* 0x00000004ff177e24 */ /* 0x000fce000f8e00ff */
.L_x_12:
[----:B------:R-:W-:Y:S02]  /*1110*/  ULDC.64 UR4, c[0x0][0x5a0] ;  /* 0x0001680000047ab9 */ /* 0x000fe40000000a00 */
[----:B------:R-:W-:-:S04]  /*1120*/  ISETP.NE.U32.AND P0, PT, RZ, UR4, PT ;  /* 0x00000004ff007c0c */ /* 0x000fc8000bf05070 */
[----:B------:R-:W-:-:S13]  /*1130*/  ISETP.NE.AND.EX P0, PT, RZ, UR5, PT, P0 ;  /* 0x00000005ff007c0c */ /* 0x000fda000bf05300 */
[----:B------:R-:W-:Y:S05]  /*1140*/  @!P0 BRA `(.L_x_14) ;  /* 0x00000000001c8947 */ /* 0x000fea0003800000 */
[----:B01----:R-:W0:Y:S02]  /*1150*/  LDC.64 R4, c[0x0][0x5a0] ;  /* 0x00016800ff047b82 */ /* 0x003e240000000a00 */
[----:B0-----:R-:W2:Y:S02]  /*1160*/  LDG.E.64 R4, desc[UR38][R4.64] ;  /* 0x0000002604047981 */ /* 0x001ea4000c1e1b00 */
[----:B--2---:R-:W-:-:S04]  /*1170*/  ISETP.NE.U32.AND P0, PT, R4, RZ, PT ;  /* 0x000000ff0400720c */ /* 0x004fc80003f05070 */
[----:B------:R-:W-:-:S13]  /*1180*/  ISETP.NE.AND.EX P0, PT, R5, RZ, PT, P0 ;  /* 0x000000ff0500720c */ /* 0x000fda0003f05300 */
[----:B------:R-:W-:Y:S05]  /*1190*/  @!P0 BRA `(.L_x_14) ;  /* 0x0000000000088947 */ /* 0x000fea0003800000 */
[----:B------:R0:W5:Y:S01]  /*11a0*/  LD.E R90, desc[UR38][R4.64] ;  /* 0x00000026045a7980 */ /* 0x000162000c101900 */
[----:B------:R-:W-:Y:S05]  /*11b0*/  BRA `(.L_x_15) ;  /* 0x0000000000247947 */ /* 0x000fea0003800000 */
.L_x_14:
[----:B------:R-:W-:Y:S02]  /*11c0*/  ULDC.64 UR4, c[0x0][0x590] ;  /* 0x0001640000047ab9 */ /* 0x000fe40000000a00 */
[----:B------:R-:W-:-:S04]  /*11d0*/  ISETP.NE.U32.AND P0, PT, RZ, UR4, PT ;  /* 0x00000004ff007c0c */ /* 0x000fc8000bf05070 */
[----:B------:R-:W-:-:S13]  /*11e0*/  ISETP.NE.AND.EX P0, PT, RZ, UR5, PT, P0 ;  /* 0x00000005ff007c0c */ /* 0x000fda000bf05300 */
[----:B------:R-:W-:Y:S05]  /*11f0*/  @!P0 BRA `(.L_x_16) ;  /* 0x00000000000c8947 */ /* 0x000fea0003800000 */
[----:B------:R-:W2:Y:S02]  /*1200*/  LDC.64 R90, c[0x0][0x590] ;  /* 0x00016400ff5a7b82 */ /* 0x000ea40000000a00 */
[----:B--2---:R2:W5:Y:S01]  /*1210*/  LDG.E R90, desc[UR38][R90.64] ;  /* 0x000000265a5a7981 */ /* 0x004562000c1e1900 */
[----:B------:R-:W-:Y:S05]  /*1220*/  BRA `(.L_x_15) ;  /* 0x0000000000087947 */ /* 0x000fea0003800000 */
.L_x_16:
[----:B------:R-:W-:Y:S02]  /*1230*/  ULDC UR4, c[0x0][0x584] ;  /* 0x0001610000047ab9 */ /* 0x000fe40000000800 */
[----:B------:R-:W-:-:S07]  /*1240*/  IMAD.U32 R90, RZ, RZ, UR4 ;  /* 0x00000004ff5a7e24 */ /* 0x000fce000f8e00ff */
.L_x_15:
[----:B------:R-:W-:-:S13]  /*1250*/  LOP3.LUT P0, RZ, R3, 0xff, RZ, 0xc0, !PT ;  /* 0x000000ff03ff7812 */ /* 0x000fda000780c0ff */
[----:B------:R-:W-:Y:S05]  /*1260*/  @!P0 EXIT ;  /* 0x000000000000894d */ /* 0x000fea0003800000 */
[----:B------:R-:W3:Y:S01]  /*1270*/  LDC R93, c[0x0][0x658] ;  /* 0x00019600ff5d7b82 */ /* 0x000ee20000000800 */
[----:B------:R-:W-:Y:S01]  /*1280*/  LOP3.LUT R7, R7, 0x1, RZ, 0xc0, !PT ;  /* 0x0000000107077812 */ /* 0x000fe200078ec0ff */
[----:B------:R-:W-:Y:S01]  /*1290*/  ULDC.64 UR6, c[0x0][0x288] ;  /* 0x0000a20000067ab9 */ /* 0x000fe20000000a00 */
[----:B------:R-:W-:Y:S01]  /*12a0*/  SHF.R.U32.HI R3, RZ, 0x2, R95 ;  /* 0x00000002ff037819 */ /* 0x000fe2000001165f */
[----:B------:R-:W-:Y:S01]  /*12b0*/  UIADD3 UR4, UR7, 0x3f, URZ ;  /* 0x0000003f07047890 */ /* 0x000fe2000fffe03f */
[----:B------:R-:W-:Y:S01]  /*12c0*/  SHF.R.U32.HI R0, RZ, 0x1, R0 ;  /* 0x00000001ff007819 */ /* 0x000fe20000011600 */
[----:B------:R-:W-:Y:S01]  /*12d0*/  IMAD.SHL.U32 R88, R7, 0x40, RZ ;  /* 0x0000004007587824 */ /* 0x000fe200078e00ff */
[----:B------:R-:W-:Y:S01]  /*12e0*/  LOP3.LUT R3, R3, 0x7, RZ, 0xc0, !PT ;  /* 0x0000000703037812 */ /* 0x000fe200078ec0ff */
[----:B------:R-:W4:Y:S01]  /*12f0*/  LDC.64 R8, c[0x0][0x5c8] ;  /* 0x00017200ff087b82 */ /* 0x000f220000000a00 */
[----:B------:R-:W-:Y:S01]  /*1300*/  USHF.R.S32.HI UR5, URZ, 0x1f, UR4 ;  /* 0x0000001f3f057899 */ /* 0x000fe20008011404 */
[----:B------:R-:W-:Y:S01]  /*1310*/  LOP3.LUT R0, R0, 0x30, RZ, 0xc0, !PT ;  /* 0x0000003000007812 */ /* 0x000fe200078ec0ff */
[----:B------:R-:W-:Y:S01]  /*1320*/  IMAD.MOV.U32 R6, RZ, RZ, 0x1 ;  /* 0x00000001ff067424 */ /* 0x000fe200078e00ff */
[--C-:B------:R-:W-:Y:S01]  /*1330*/  LOP3.LUT R88, R88, 0x40, R3.reuse, 0xe2, !PT ;  /* 0x0000004058587812 */ /* 0x100fe200078ee203 */
[----:B------:R-:W-:Y:S01]  /*1340*/  ULEA.HI UR5, UR5, UR4, URZ, 0x6 ;  /* 0x0000000405057291 */ /* 0x000fe2000f8f303f */
[-C--:B01----:R-:W-:Y:S01]  /*1350*/  IADD3 R4, RZ, -R0.reuse, -R3 ;  /* 0x80000000ff047210 */ /* 0x083fe20007ffe803 */
[----:B------:R-:W-:Y:S01]  /*1360*/  IMAD.U32 R5, RZ, RZ, UR6 ;  /* 0x00000006ff057e24 */ /* 0x000fe2000f8e00ff */
[----:B------:R-:W0:Y:S01]  /*1370*/  LDC R97, c[0x0][0x600] ;  /* 0x00018000ff617b82 */ /* 0x000e220000000800 */
[----:B------:R-:W-:Y:S01]  /*1380*/  LOP3.LUT R88, R88, R0, RZ, 0xfc, !PT ;  /* 0x0000000058587212 */ /* 0x000fe200078efcff */
[----:B------:R-:W-:Y:S01]  /*1390*/  IMAD.MOV.U32 R0, RZ, RZ, -0x1 ;  /* 0xffffffffff007424 */ /* 0x000fe200078e00ff */
[----:B------:R-:W-:Y:S01]  /*13a0*/  USHF.R.S32.HI UR43, URZ, 0x6, UR5 ;  /* 0x000000063f2b7899 */ /* 0x000fe20008011405 */
[----:B------:R-:W-:Y:S01]  /*13b0*/  LOP3.LUT R94, R95, 0x3, RZ, 0xc0, !PT ;  /* 0x000000035f5e7812 */ /* 0x000fe200078ec0ff */
[----:B------:R-:W-:Y:S01]  /*13c0*/  IMAD R4, R7, -0x40, R4 ;  /* 0xffffffc007047824 */ /* 0x000fe200078e0204 */
[C---:B------:R-:W-:Y:S01]  /*13d0*/  LOP3.LUT R96, R95.reuse, 0x80, RZ, 0xc0, !PT ;  /* 0x000000805f607812 */ /* 0x040fe200078ec0ff */
[----:B------:R-:W-:Y:S01]  /*13e0*/  UISETP.LT.AND UP0, UPT, UR43, 0x1, UPT ;  /* 0x000000012b00788c */ /* 0x000fe2000bf01270 */
[-C--:B---3--:R-:W-:Y:S01]  /*13f0*/  SHF.L.U32 R0, R0, R93.reuse, RZ ;  /* 0x0000005d00007219 */ /* 0x088fe200000006ff */
[----:B------:R-:W-:Y:S01]  /*1400*/  ULDC UR4, c[0x0][0x284] ;  /* 0x0000a10000047ab9 */ /* 0x000fe20000000800 */
[----:B------:R-:W-:Y:S01]  /*1410*/  IMAD R94, R94, -0x2, R5 ;  /* 0xfffffffe5e5e7824 */ /* 0x000fe200078e0205 */
[----:B------:R-:W-:Y:S01]  /*1420*/  USEL UR44, UR43, 0x1, UP0 ;  /* 0x000000012b2c7887 */ /* 0x000fe20008000000 */
[----:B------:R-:W-:Y:S01]  /*1430*/  SHF.L.U32 R93, R6, R93, RZ ;  /* 0x0000005d065d7219 */ /* 0x000fe200000006ff */
[----:B------:R-:W-:Y:S01]  /*1440*/  IMAD.SHL.U32 R95, R95, 0x2, RZ ;  /* 0x000000025f5f7824 */ /* 0x000fe200078e00ff */
[----:B------:R-:W-:Y:S01]  /*1450*/  LOP3.LUT R102, R18, 0x1, RZ, 0xfc, !PT ;  /* 0x0000000112667812 */ /* 0x000fe200078efcff */
[----:B------:R-:W-:Y:S01]  /*1460*/  VIADD R99, R4, UR4 ;  /* 0x0000000404637c36 */ /* 0x000fe20008000000 */
[C---:B----4-:R-:W-:Y:S01]  /*1470*/  SHF.L.U64.HI R92, R8.reuse, 0x3, R9 ;  /* 0x00000003085c7819 */ /* 0x050fe20000010209 */
[----:B--2---:R-:W-:Y:S01]  /*1480*/  IMAD.SHL.U32 R91, R8, 0x8, RZ ;  /* 0x00000008085b7824 */ /* 0x004fe200078e00ff */
[----:B------:R-:W-:Y:S01]  /*1490*/  SHF.R.U32.HI R96, RZ, 0x7, R96 ;  /* 0x00000007ff607819 */ /* 0x000fe20000011660 */
[----:B------:R-:W-:Y:S01]  /*14a0*/  IMAD.MOV.U32 R89, RZ, RZ, RZ ;  /* 0x000000ffff597224 */ /* 0x000fe200078e00ff */
[----:B------:R-:W-:Y:S01]  /*14b0*/  LOP3.LUT R98, RZ, R0, RZ, 0x33, !PT ;  /* 0x00000000ff627212 */ /* 0x000fe200078e33ff */
[----:B------:R-:W-:Y:S01]  /*14c0*/  UIADD3 UR44, UR43, -UR44, URZ ;  /* 0x8000002c2b2c7290 */ /* 0x000fe2000fffe03f */
[----:B------:R-:W-:Y:S01]  /*14d0*/  UMOV UR40, URZ ;  /* 0x0000003f00287c82 */ /* 0x000fe20008000000 */
[----:B0-----:R-:W-:Y:S01]  /*14e0*/  VIADD R97, R97, 0xffffffff ;  /* 0xffffffff61617836 */ /* 0x001fe20000000000 */
[----:B------:R-:W-:-:S09]  /*14f0*/  UMOV UR41, URZ ;  /* 0x0000003f00297c82 */ /* 0x000fd20008000000 */
.L_x_164:
[----:B0-----:R-:W0:Y:S01]  /*1500*/  SHFL.IDX PT, R0, R96, RZ, 0x1f ;  /* 0x00001fff60007589 */ /* 0x001e2200000e0000 */
[----:B-1----:R-:W1:Y:S01]  /*1510*/  S2UR UR7, SR_CgaCtaId ;  /* 0x00000000000779c3 */ /* 0x002e620000008800 */
[----:B------:R-:W-:Y:S01]  /*1520*/  UMOV UR6, 0x400 ;  /* 0x0000040000067882 */ /* 0x000fe20000000000 */
[----:B0-----:R-:W-:Y:S01]  /*1530*/  R2UR UR4, R0 ;  /* 0x00000000000472ca */ /* 0x001fe200000e0000 */
[----:B-1----:R-:W-:-:S12]  /*1540*/  ULEA UR6, UR7, UR6, 0x18 ;  /* 0x0000000607067291 */ /* 0x002fd8000f8ec03f */
[----:B------:R-:W-:-:S04]  /*1550*/  ULEA.HI UR5, UR4, UR4, URZ, 0x1 ;  /* 0x0000000404057291 */ /* 0x000fc8000f8f083f */
[----:B------:R-:W-:-:S04]  /*1560*/  ULOP3.LUT UR5, UR5, 0x7fffe, URZ, 0xc0, !UPT ;  /* 0x0007fffe05057892 */ /* 0x000fc8000f8ec03f */
[----:B------:R-:W-:-:S03]  /*1570*/  UIADD3 UR5, UR4, -UR5, URZ ;  /* 0x8000000504057290 */ /* 0x000fc6000fffe03f */
[----:B------:R-:W-:Y:S01]  /*1580*/  ULDC UR4, c[0x0][0x28c] ;  /* 0x0000a30000047ab9 */ /* 0x000fe20000000800 */
[----:B------:R-:W-:Y:S01]  /*1590*/  ULEA UR5, UR5, UR6, 0xd ;  /* 0x0000000605057291 */ /* 0x000fe2000f8e683f */
[----:B------:R-:W-:-:S03]  /*15a0*/  ISETP.LT.AND P0, PT, RZ, UR4, PT ;  /* 0x00000004ff007c0c */ /* 0x000fc6000bf01270 */
[----:B------:R-:W-:-:S04]  /*15b0*/  UIADD3 UR5, UR5, 0x180, URZ ;  /* 0x0000018005057890 */ /* 0x000fc8000fffe03f */
[----:B------:R-:W-:-:S04]  /*15c0*/  USHF.R.U32.HI UR5, URZ, 0x4, UR5 ;  /* 0x000000043f057899 */ /* 0x000fc80008011605 */
[----:B------:R-:W-:Y:S02]  /*15d0*/  ULOP3.LUT UR45, UR5, 0x3fff, URZ, 0xc0, !UPT ;  /* 0x00003fff052d7892 */ /* 0x000fe4000f8ec03f */
[----:B--2345:R-:W-:Y:S10]  /*15e0*/  @P0 BRA `(.L_x_17) ;  /* 0x0000000000400947 */ /* 0x03cff40003800000 */
[----:B------:R-:W-:Y:S01]  /*15f0*/  MOV R0, 0x0 ;  /* 0x0000000000007802 */ /* 0x000fe20000000f00 */
[----:B------:R-:W-:Y:S01]  /*1600*/  ULDC.64 UR4, c[0x4][0x68] ;  /* 0x01001a0000047ab9 */ /* 0x000fe20000000a00 */
[----:B------:R-:W-:Y:S01]  /*1610*/  ULDC.64 UR6, c[0x4][0x8] ;  /* 0x0100020000067ab9 */ /* 0x000fe20000000a00 */
[----:B------:R-:W-:Y:S01]  /*1620*/  IMAD.U32 R4, RZ, RZ, UR4 ;  /* 0x00000004ff047e24 */ /* 0x000fe2000f8e00ff */
[----:B------:R0:W1:Y:S01]  /*1630*/  LDC.64 R14, c[0x4][R0] ;  /* 0x01000000000e7b82 */ /* 0x0000620000000a00 */
[----:B------:R-:W-:Y:S01]  /*1640*/  IMAD.U32 R5, RZ, RZ, UR5 ;  /* 0x00000005ff057e24 */ /* 0x000fe2000f8e00ff */
[----:B------:R-:W-:Y:S01]  /*1650*/  ULDC.64 UR4, c[0x4][0x70] ;  /* 0x01001c0000047ab9 */ /* 0x000fe20000000a00 */
[----:B------:R-:W-:Y:S02]  /*1660*/  IMAD.U32 R10, RZ, RZ, UR6 ;  /* 0x00000006ff0a7e24 */ /* 0x000fe4000f8e00ff */
[----:B------:R-:W-:Y:S02]  /*1670*/  IMAD.U32 R6, RZ, RZ, UR4 ;  /* 0x00000004ff067e24 */ /* 0x000fe4000f8e00ff */
[----:B------:R-:W-:-:S02]  /*1680*/  IMAD.U32 R7, RZ, RZ, UR5 ;  /* 0x00000005ff077e24 */ /* 0x000fc4000f8e00ff */
[----:B------:R-:W-:Y:S02]  /*1690*/  IMAD.U32 R11, RZ, RZ, UR7 ;  /* 0x00000007ff0b7e24 */ /* 0x000fe4000f8e00ff */
[----:B------:R-:W-:Y:S02]  /*16a0*/  IMAD.MOV.U32 R8, RZ, RZ, 0x1e1 ;  /* 0x000001e1ff087424 */ /* 0x000fe400078e00ff */
[----:B------:R-:W-:Y:S02]  /*16b0*/  IMAD.MOV.U32 R12, RZ, RZ, 0x1 ;  /* 0x00000001ff0c7424 */ /* 0x000fe400078e00ff */
[----:B0-----:R-:W-:-:S07]  /*16c0*/  IMAD.MOV.U32 R13, RZ, RZ, RZ ;  /* 0x000000ffff0d7224 */ /* 0x001fce00078e00ff */
[----:B------:R-:W-:-:S07]  /*16d0*/  LEPC R20, `(.L_x_17) ;  /* 0x000000001014794e */ /* 0x000fce0000000000 */
[----:B-1---5:R-:W-:Y:S05]  /*16e0*/  CALL.ABS.NOINC R14 ;  /* 0x000000000e007343 */ /* 0x022fea0003c00000 */
.L_x_17:
[----:B------:R-:W-:-:S13]  /*16f0*/  ISETP.NE.AND P0, PT, R102, 0x3, PT ;  /* 0x000000036600780c */ /* 0x000fda0003f05270 */
[----:B------:R-:W-:Y:S05]  /*1700*/  @!P0 BRA `(.L_x_18) ;  /* 0x0000000000048947 */ /* 0x000fea0003800000 */
[----:B------:R-:W-:Y:S01]  /*1710*/  BPT.TRAP 0x1 ;  /* 0x000000040000795c */ /* 0x000fe20000300000 */
.L_x_18:
[----:B------:R-:W0:Y:S01]  /*1720*/  S2UR UR5, SR_CgaCtaId ;  /* 0x00000000000579c3 */ /* 0x000e220000008800 */
[----:B------:R-:W-:Y:S01]  /*1730*/  UMOV UR4, 0x400 ;  /* 0x0000040000047882 */ /* 0x000fe20000000000 */
[----:B------:R-:W-:Y:S02]  /*1740*/  IMAD.U32 R0, RZ, RZ, UR40 ;  /* 0x00000028ff007e24 */ /* 0x000fe4000f8e00ff */
[----:B------:R-:W-:-:S03]  /*1750*/  IMAD.U32 R3, RZ, RZ, UR41 ;  /* 0x00000029ff037e24 */ /* 0x000fc6000f8e00ff */
[----:B------:R-:W-:Y:S01]  /*1760*/  SHF.L.U32 R0, R0, 0x1f, RZ ;  /* 0x0000001f00007819 */ /* 0x000fe200000006ff */
[----:B0-----:R-:W-:-:S06]  /*1770*/  ULEA UR4, UR5, UR4, 0x18 ;  /* 0x0000000405047291 */ /* 0x001fcc000f8ec03f */
[----:B------:R-:W-:-:S04]  /*1780*/  IMAD.U32 R6, RZ, RZ, UR4 ;  /* 0x00000004ff067e24 */ /* 0x000fc8000f8e00ff */
[----:B------:R-:W-:-:S04]  /*1790*/  IMAD R3, R3, 0x8, R6 ;  /* 0x0000000803037824 */ /* 0x000fc800078e0206 */
[----:B------:R0:W1:Y:S01]  /*17a0*/  SYNCS.PHASECHK.TRANS64.TRYWAIT P1, [R3+URZ], R0 ;  /* 0x00000000030075a7 */ /* 0x000062000802017f */
[----:B------:R-:W-:Y:S05]  /*17b0*/  @!P0 BRA `(.L_x_19) ;  /* 0x0000000000048947 */ /* 0x000fea0003800000 */
[----:B------:R-:W-:Y:S01]  /*17c0*/  BPT.TRAP 0x1 ;  /* 0x000000040000795c */ /* 0x000fe20000300000 */
.L_x_19:
[----:B------:R-:W-:-:S05]  /*17d0*/  IMAD.U32 R4, RZ, RZ, UR44 ;  /* 0x0000002cff047e24 */ /* 0x000fca000f8e00ff */
[----:B------:R-:W-:Y:S01]  /*17e0*/  ISETP.GE.AND P2, PT, R4, 0x1, PT ;  /* 0x000000010400780c */ /* 0x000fe20003f46270 */
[----:B-1----:R-:W-:-:S12]  /*17f0*/  @P1 BRA `(.L_x_20) ;  /* 0x0000000000081947 */ /* 0x002fd80003800000 */
[----:B------:R-:W1:Y:S02]  /*1800*/  SYNCS.PHASECHK.TRANS64.TRYWAIT P1, [R3+URZ], R0 ;  /* 0x00000000030075a7 */ /* 0x000e64000802017f */
[----:B-1----:R-:W-:Y:S05]  /*1810*/  @!P1 BRA `(.L_x_21) ;  /* 0x0000006800809947 */ /* 0x002fea0003800000 */
.L_x_20:
[----:B------:R-:W-:Y:S05]  /*1820*/  WARPSYNC.ALL ;  /* 0x0000000000007948 */ /* 0x000fea0003800000 */
[----:B------:R-:W-:Y:S01]  /*1830*/  R2UR UR4, R6 ;  /* 0x00000000060472ca */ /* 0x000fe200000e0000 */
[----:B------:R-:W-:Y:S01]  /*1840*/  ULEA UR5, UR41, UR45, 0xa ;  /* 0x0000002d29057291 */ /* 0x000fe2000f8e503f */
[----:B------:R-:W-:Y:S01]  /*1850*/  WARPGROUP.ARRIVE ;  /* 0x00000000000079c5 */ /* 0x000fe20000000000 */
[----:B------:R-:W-:Y:S01]  /*1860*/  UMOV UR9, 0x40000040 ;  /* 0x4000004000097882 */ /* 0x000fe20000000000 */
[----:B------:R-:W-:-:S04]  /*1870*/  UMOV UR11, 0x40000040 ;  /* 0x40000040000b7882 */ /* 0x000fc80000000000 */
[----:B------:R-:W-:-:S05]  /*1880*/  UMOV UR8, UR5 ;  /* 0x0000000500087c82 */ /* 0x000fca0008000000 */
[----:B------:R-:W-:-:S04]  /*1890*/  UIADD3 UR4, UR4, 0x1c180, URZ ;  /* 0x0001c18004047890 */ /* 0x000fc8000fffe03f */
[----:B------:R-:W-:-:S04]  /*18a0*/  USHF.R.U32.HI UR4, URZ, 0x4, UR4 ;  /* 0x000000043f047899 */ /* 0x000fc80008011604 */
[----:B------:R-:W-:-:S04]  /*18b0*/  ULOP3.LUT UR4, UR4, 0x3fff, URZ, 0xc0, !UPT ;  /* 0x00003fff04047892 */ /* 0x000fc8000f8ec03f */
[----:B------:R-:W-:-:S04]  /*18c0*/  ULOP3.LUT UR4, UR4, 0x10000, URZ, 0xfc, !UPT ;  /* 0x0001000004047892 */ /* 0x000fc8000f8efc3f */
[----:B------:R-:W-:-:S07]  /*18d0*/  ULEA UR6, UR41, UR4, 0xa ;  /* 0x0000000429067291 */ /* 0x000fce000f8e503f */
[----:B------:R-:W-:Y:S02]  /*18e0*/  UMOV UR10, UR6 ;  /* 0x00000006000a7c82 */ /* 0x000fe40008000000 */
[----:B------:R-:W-:Y:S01]  /*18f0*/  HGMMA.64x128x16.F32 R24, gdesc[UR8].tnspA, RZ, !UPT, gsb0 ;  /* 0x21e00000081879f0 */ /* 0x000fe2000c0008ff */
[----:B------:R-:W-:Y:S02]  /*1900*/  UIADD3 UR8, UR5, 0x80, URZ ;  /* 0x0000008005087890 */ /* 0x000fe4000fffe03f */
[----:B------:R-:W-:Y:S01]  /*1910*/  UIADD3 UR10, UR6, 0x2, URZ ;  /* 0x00000002060a7890 */ /* 0x000fe2000fffe03f */
[----:B------:R-:W-:Y:S01]  /*1920*/  UMOV UR9, 0x40000040 ;  /* 0x4000004000097882 */ /* 0x000fe20000000000 */
[----:B------:R-:W-:Y:S01]  /*1930*/  UMOV UR11, 0x40000040 ;  /* 0x40000040000b7882 */ /* 0x000fe20000000000 */
[----:B------:R-:W-:Y:S02]  /*1940*/  WARPGROUP.DEPBAR.LE gsb0, 0x0 ;  /* 0x00008000000079c5 */ /* 0x000fe40000010000 */
[----:B------:R-:W-:-:S06]  /*1950*/  WARPGROUP.ARRIVE ;  /* 0x00000000000079c5 */ /* 0x000fcc0000000000 */
[----:B------:R-:W-:Y:S01]  /*1960*/  HGMMA.64x128x16.F32 R24, gdesc[UR8].tnspA, R24, gsb0 ;  /* 0x21e00000081879f0 */ /* 0x000fe20008000818 */
        /* <DEDUP_REMOVED lines=13> */
[----:B------:R-:W-:Y:S03]  /*1a40*/  HGMMA.64x128x16.F32 R24, gdesc[UR8].tnspA, R24, gsb0 ;  /* 0x21e00000081879f0 */ /* 0x000fe60008000818 */
[----:B------:R-:W-:Y:S02]  /*1a50*/  WARPGROUP.DEPBAR.LE gsb0, 0x0 ;  /* 0x00008000000079c5 */ /* 0x000fe40000010000 */
[----:B------:R-:W-:Y:S05]  /*1a60*/  @!P2 BRA `(.L_x_22) ;  /* 0x000000040028a947 */ /* 0x000fea0003800000 */
[----:B------:R-:W-:Y:S01]  /*1a70*/  UIADD3 UR5, UR41, 0x1, URZ ;  /* 0x0000000129057890 */ /* 0x000fe2000fffe03f */
[----:B01----:R-:W-:Y:S02]  /*1a80*/  IMAD.U32 R0, RZ, RZ, UR44 ;  /* 0x0000002cff007e24 */ /* 0x003fe4000f8e00ff */
[----:B------:R-:W-:Y:S01]  /*1a90*/  IMAD.U32 R3, RZ, RZ, UR41 ;  /* 0x00000029ff037e24 */ /* 0x000fe2000f8e00ff */
[----:B------:R-:W-:-:S04]  /*1aa0*/  UISETP.NE.AND UP0, UPT, UR5, 0x7, UPT ;  /* 0x000000070500788c */ /* 0x000fc8000bf05270 */
[----:B------:R-:W-:Y:S02]  /*1ab0*/  USEL UR6, URZ, 0x1, UP0 ;  /* 0x000000013f067887 */ /* 0x000fe40008000000 */
[----:B------:R-:W-:Y:S02]  /*1ac0*/  USEL UR5, UR5, URZ, UP0 ;  /* 0x0000003f05057287 */ /* 0x000fe40008000000 */
[----:B------:R-:W-:-:S06]  /*1ad0*/  ULOP3.LUT UR6, UR40, UR6, URZ, 0x3c, !UPT ;  /* 0x0000000628067292 */ /* 0x000fcc000f8e3c3f */
[----:B------:R-:W-:-:S07]  /*1ae0*/  IMAD.U32 R7, RZ, RZ, UR6 ;  /* 0x00000006ff077e24 */ /* 0x000fce000f8e00ff */
.L_x_29:
[----:B------:R-:W-:Y:S05]  /*1af0*/  @!P0 BRA `(.L_x_23) ;  /* 0x0000000000048947 */ /* 0x000fea0003800000 */
[----:B------:R-:W-:Y:S01]  /*1b00*/  BPT.TRAP 0x1 ;  /* 0x000000040000795c */ /* 0x000fe20000300000 */
.L_x_23:
[----:B------:R-:W0:Y:S01]  /*1b10*/  S2UR UR7, SR_CgaCtaId ;  /* 0x00000000000779c3 */ /* 0x000e220000008800 */
[----:B------:R-:W-:Y:S01]  /*1b20*/  UMOV UR6, 0x400 ;  /* 0x0000040000067882 */ /* 0x000fe20000000000 */
[----:B------:R-:W-:Y:S01]  /*1b30*/  IMAD.U32 R5, RZ, RZ, UR5 ;  /* 0x00000005ff057e24 */ /* 0x000fe2000f8e00ff */
[----:B------:R-:W-:Y:S01]  /*1b40*/  SHF.L.U32 R4, R7, 0x1f, RZ ;  /* 0x0000001f07047819 */ /* 0x000fe200000006ff */
[----:B0-----:R-:W-:-:S06]  /*1b50*/  ULEA UR6, UR7, UR6, 0x18 ;  /* 0x0000000607067291 */ /* 0x001fcc000f8ec03f */
[----:B------:R-:W-:-:S04]  /*1b60*/  IMAD.U32 R6, RZ, RZ, UR6 ;  /* 0x00000006ff067e24 */ /* 0x000fc8000f8e00ff */
[----:B------:R-:W-:-:S04]  /*1b70*/  IMAD R5, R5, 0x8, R6 ;  /* 0x0000000805057824 */ /* 0x000fc800078e0206 */
[----:B------:R0:W1:Y:S01]  /*1b80*/  SYNCS.PHASECHK.TRANS64.TRYWAIT P1, [R5+URZ], R4 ;  /* 0x00000004050075a7 */ /* 0x000062000802017f */
[----:B------:R-:W-:Y:S05]  /*1b90*/  @!P0 BRA `(.L_x_24) ;  /* 0x0000000000048947 */ /* 0x000fea0003800000 */
[----:B------:R-:W-:Y:S01]  /*1ba0*/  BPT.TRAP 0x1 ;  /* 0x000000040000795c */ /* 0x000fe20000300000 */
.L_x_24:
[----:B-1----:R-:W-:Y:S05]  /*1bb0*/  @P1 BRA `(.L_x_25) ;  /* 0x0000000000081947 */ /* 0x002fea0003800000 */
[----:B------:R-:W1:Y:S02]  /*1bc0*/  SYNCS.PHASECHK.TRANS64.TRYWAIT P1, [R5+URZ], R4 ;  /* 0x00000004050075a7 */ /* 0x000e64000802017f */
[----:B-1----:R-:W-:Y:S05]  /*1bd0*/  @!P1 BRA `(.L_x_26) ;  /* 0x0000006400a49947 */ /* 0x002fea0003800000 */
.L_x_25:
[----:B------:R-:W-:Y:S01]  /*1be0*/  ULEA UR6, UR5, UR45, 0xa ;  /* 0x0000002d05067291 */ /* 0x000fe2000f8e503f */
[----:B------:R-:W-:Y:S01]  /*1bf0*/  WARPGROUP.ARRIVE ;  /* 0x00000000000079c5 */ /* 0x000fe20000000000 */
[----:B------:R-:W-:Y:S01]  /*1c00*/  ULEA UR7, UR5, UR4, 0xa ;  /* 0x0000000405077291 */ /* 0x000fe2000f8e503f */
[----:B------:R-:W-:Y:S01]  /*1c10*/  UMOV UR9, 0x40000040 ;  /* 0x4000004000097882 */ /* 0x000fe20000000000 */
[----:B------:R-:W-:-:S03]  /*1c20*/  UMOV UR11, 0x40000040 ;  /* 0x40000040000b7882 */ /* 0x000fc60000000000 */
[----:B------:R-:W-:Y:S02]  /*1c30*/  UMOV UR8, UR6 ;  /* 0x0000000600087c82 */ /* 0x000fe40008000000 */
[----:B------:R-:W-:Y:S02]  /*1c40*/  UMOV UR10, UR7 ;  /* 0x00000007000a7c82 */ /* 0x000fe40008000000 */
[----:B------:R-:W-:Y:S01]  /*1c50*/  HGMMA.64x128x16.F32 R24, gdesc[UR8].tnspA, R24, gsb0 ;  /* 0x21e00000081879f0 */ /* 0x000fe20008000818 */
[----:B------:R-:W-:Y:S02]  /*1c60*/  UIADD3 UR8, UR6, 0x80, URZ ;  /* 0x0000008006087890 */ /* 0x000fe4000fffe03f */
[----:B------:R-:W-:Y:S01]  /*1c70*/  UIADD3 UR10, UR7, 0x2, URZ ;  /* 0x00000002070a7890 */ /* 0x000fe2000fffe03f */
[----:B------:R-:W-:Y:S01]  /*1c80*/  UMOV UR9, 0x40000040 ;  /* 0x4000004000097882 */ /* 0x000fe20000000000 */
[----:B------:R-:W-:Y:S01]  /*1c90*/  UMOV UR11, 0x40000040 ;  /* 0x40000040000b7882 */ /* 0x000fe20000000000 */
[----:B------:R-:W-:-:S02]  /*1ca0*/  WARPGROUP.DEPBAR.LE gsb0, 0x0 ;  /* 0x00008000000079c5 */ /* 0x000fc40000010000 */
        /* <DEDUP_REMOVED lines=18> */
[----:B------:R-:W-:Y:S01]  /*1dd0*/  BPT.TRAP 0x1 ;  /* 0x000000040000795c */ /* 0x000fe20000300000 */
.L_x_27:
[----:B------:R-:W-:-:S13]  /*1de0*/  ISETP.NE.AND P1, PT, R22, RZ, PT ;  /* 0x000000ff1600720c */ /* 0x000fda0003f25270 */
[----:B01----:R-:W-:-:S04]  /*1df0*/  @P1 IMAD R4, R3, 0x8, R6 ;  /* 0x0000000803041824 */ /* 0x003fc800078e0206 */
[----:B------:R-:W-:-:S05]  /*1e00*/  @P1 VIADD R4, R4, 0x38 ;  /* 0x0000003804041836 */ /* 0x000fca0000000000 */
[----:B------:R-:W-:-:S04]  /*1e10*/  @P1 PRMT R4, R19, 0x654, R4 ;  /* 0x0000065413041816 */ /* 0x000fc80000000004 */
[----:B------:R0:W-:Y:S01]  /*1e20*/  @P1 SYNCS.ARRIVE.TRANS64.RED.A1T0 RZ, [R4+URZ], RZ ;  /* 0x000000ff04ff19a7 */ /* 0x0001e2000810043f */
[----:B------:R-:W-:-:S13]  /*1e30*/  ISETP.GT.U32.AND P1, PT, R18, 0x1, PT ;  /* 0x000000011200780c */ /* 0x000fda0003f24070 */
[----:B0-----:R-:W-:Y:S05]  /*1e40*/  @P1 BRA `(.L_x_28) ;  /* 0x0000000000041947 */ /* 0x001fea0003800000 */
[----:B------:R-:W-:Y:S01]  /*1e50*/  BPT.TRAP 0x1 ;  /* 0x000000040000795c */ /* 0x000fe20000300000 */
.L_x_28:
[----:B------:R-:W-:Y:S01]  /*1e60*/  UIADD3 UR5, UR5, 0x1, URZ ;  /* 0x0000000105057890 */ /* 0x000fe2000fffe03f */
[C---:B------:R-:W-:Y:S01]  /*1e70*/  ISETP.GT.AND P2, PT, R0.reuse, 0x1, PT ;  /* 0x000000010000780c */ /* 0x040fe20003f44270 */
[----:B------:R-:W-:Y:S02]  /*1e80*/  VIADD R3, R3, 0x1 ;  /* 0x0000000103037836 */ /* 0x000fe40000000000 */
[----:B------:R-:W-:Y:S01]  /*1e90*/  UISETP.NE.AND UP0, UPT, UR5, 0x7, UPT ;  /* 0x000000070500788c */ /* 0x000fe2000bf05270 */
[----:B------:R-:W-:Y:S02]  /*1ea0*/  VIADD R0, R0, 0xffffffff ;  /* 0xffffffff00007836 */ /* 0x000fe40000000000 */
[C---:B------:R-:W-:Y:S01]  /*1eb0*/  ISETP.NE.AND P1, PT, R3.reuse, 0x7, PT ;  /* 0x000000070300780c */ /* 0x040fe20003f25270 */
[----:B------:R-:W-:Y:S02]  /*1ec0*/  USEL UR6, URZ, 0x1, UP0 ;  /* 0x000000013f067887 */ /* 0x000fe40008000000 */
[----:B------:R-:W-:Y:S01]  /*1ed0*/  USEL UR5, UR5, URZ, UP0 ;  /* 0x0000003f05057287 */ /* 0x000fe20008000000 */
[----:B------:R-:W-:-:S03]  /*1ee0*/  SEL R3, R3, RZ, P1 ;  /* 0x000000ff03037207 */ /* 0x000fc60000800000 */
[----:B------:R-:W-:Y:S01]  /*1ef0*/  LOP3.LUT R7, R7, UR6, RZ, 0x3c, !PT ;  /* 0x0000000607077c12 */ /* 0x000fe2000f8e3cff */
[----:B------:R-:W-:Y:S07]  /*1f00*/  @P2 BRA `(.L_x_29) ;  /* 0xfffffff800f82947 */ /* 0x000fee000383ffff */
.L_x_22:
[----:B01----:R-:W0:Y:S02]  /*1f10*/  LDC R0, c[0x0][0x28c] ;  /* 0x0000a300ff007b82 */ /* 0x003e240000000800 */
[----:B0-----:R-:W-:-:S13]  /*1f20*/  ISETP.GE.AND P1, PT, R0, 0x1, PT ;  /* 0x000000010000780c */ /* 0x001fda0003f26270 */
[----:B------:R-:W-:Y:S05]  /*1f30*/  @!P1 BRA `(.L_x_30) ;  /* 0x0000000000509947 */ /* 0x000fea0003800000 */
[----:B------:R-:W-:Y:S05]  /*1f40*/  @!P0 BRA `(.L_x_31) ;  /* 0x0000000000048947 */ /* 0x000fea0003800000 */
[----:B------:R-:W-:Y:S01]  /*1f50*/  BPT.TRAP 0x1 ;  /* 0x000000040000795c */ /* 0x000fe20000300000 */
.L_x_31:
[----:B------:R-:W-:Y:S01]  /*1f60*/  ISETP.NE.AND P0, PT, R22, RZ, PT ;  /* 0x000000ff1600720c */ /* 0x000fe20003f05270 */
[----:B------:R-:W-:Y:S01]  /*1f70*/  BSSY B0, `(.L_x_32) ;  /* 0x000000e000007945 */ /* 0x000fe20003800000 */
[----:B------:R-:W-:-:S11]  /*1f80*/  ISETP.GT.U32.AND P1, PT, R18, 0x1, PT ;  /* 0x000000011200780c */ /* 0x000fd60003f24070 */
[----:B------:R-:W-:Y:S05]  /*1f90*/  @!P0 BRA `(.L_x_33) ;  /* 0x00000000002c8947 */ /* 0x000fea0003800000 */
[----:B------:R-:W-:-:S04]  /*1fa0*/  UIADD3 UR6, UR44, UR41, URZ ;  /* 0x000000292c067290 */ /* 0x000fc8000fffe03f */
[----:B------:R-:W-:-:S04]  /*1fb0*/  UIMAD.WIDE.U32 UR4, UR6, 0x24924925, URZ ;  /* 0x24924925060478a5 */ /* 0x000fc8000f8e003f */
[----:B------:R-:W-:-:S04]  /*1fc0*/  UIADD3 UR4, UR6, -UR5, URZ ;  /* 0x8000000506047290 */ /* 0x000fc8000fffe03f */
[----:B------:R-:W-:-:S04]  /*1fd0*/  ULEA.HI UR4, UR4, UR5, URZ, 0x1f ;  /* 0x0000000504047291 */ /* 0x000fc8000f8ff83f */
[----:B------:R-:W-:-:S04]  /*1fe0*/  USHF.R.U32.HI UR4, URZ, 0x2, UR4 ;  /* 0x000000023f047899 */ /* 0x000fc80008011604 */
[----:B------:R-:W-:-:S06]  /*1ff0*/  UIMAD UR4, UR4, -0x7, UR6 ;  /* 0xfffffff9040478a4 */ /* 0x000fcc000f8e0206 */
[----:B------:R-:W-:-:S04]  /*2000*/  IMAD.U32 R3, RZ, RZ, UR4 ;  /* 0x00000004ff037e24 */ /* 0x000fc8000f8e00ff */
[----:B------:R-:W-:-:S04]  /*2010*/  IMAD R0, R3, 0x8, R6 ;  /* 0x0000000803007824 */ /* 0x000fc800078e0206 */
[----:B------:R-:W-:-:S05]  /*2020*/  VIADD R0, R0, 0x38 ;  /* 0x0000003800007836 */ /* 0x000fca0000000000 */
[----:B------:R-:W-:-:S04]  /*2030*/  PRMT R0, R19, 0x654, R0 ;  /* 0x0000065413007816 */ /* 0x000fc80000000000 */
[----:B------:R0:W-:Y:S03]  /*2040*/  SYNCS.ARRIVE.TRANS64.RED.A1T0 RZ, [R0+URZ], RZ ;  /* 0x000000ff00ff79a7 */ /* 0x0001e6000810043f */
.L_x_33:
[----:B------:R-:W-:Y:S05]  /*2050*/  BSYNC B0 ;  /* 0x0000000000007941 */ /* 0x000fea0003800000 */
.L_x_32:
[----:B------:R-:W-:Y:S05]  /*2060*/  @P1 BRA `(.L_x_30) ;  /* 0x0000000000041947 */ /* 0x000fea0003800000 */
[----:B------:R-:W-:Y:S01]  /*2070*/  BPT.TRAP 0x1 ;  /* 0x000000040000795c */ /* 0x000fe20000300000 */
.L_x_30:
[----:B------:R-:W-:Y:S01]  /*2080*/  UISETP.GE.U32.AND UP1, UPT, UR43, 0x7, UPT ;  /* 0x000000072b00788c */ /* 0x000fe2000bf26070 */
[----:B------:R-:W-:Y:S01]  /*2090*/  IMAD.SHL.U32 R100, R100, 0x80, RZ ;  /* 0x0000008064647824 */ /* 0x000fe200078e00ff */
[----:B------:R-:W-:Y:S01]  /*20a0*/  UIADD3 UR41, UR43, UR41, URZ ;  /* 0x000000292b297290 */ /* 0x000fe2000fffe03f */
[----:B------:R-:W-:Y:S01]  /*20b0*/  SHF.R.S32.HI R11, RZ, 0x1f, R101 ;  /* 0x0000001fff0b7819 */ /* 0x000fe20000011465 */
[----:B------:R-:W-:Y:S01]  /*20c0*/  ULDC UR10, c[0x0][0x288] ;  /* 0x0000a200000a7ab9 */ /* 0x000fe20000000800 */
[----:B------:R-:W-:Y:S01]  /*20d0*/  IMAD.SHL.U32 R6, R103, 0x80, RZ ;  /* 0x0000008067067824 */ /* 0x000fe200078e00ff */
[C---:B------:R-:W-:Y:S01]  /*20e0*/  LOP3.LUT R8, R100.reuse, 0x6, R95, 0xf8, !PT ;  /* 0x0000000664087812 */ /* 0x040fe200078ef85f */
[----:B------:R-:W-:Y:S01]  /*20f0*/  UISETP.GT.U32.AND UP0, UPT, UR41, 0x6, UPT ;  /* 0x000000062900788c */ /* 0x000fe2000bf04070 */
[----:B------:R-:W-:Y:S01]  /*2100*/  ISETP.GE.AND P0, PT, R100, UR10, PT ;  /* 0x0000000a64007c0c */ /* 0x000fe2000bf06270 */
[----:B------:R-:W-:Y:S01]  /*2110*/  ULDC.64 UR6, c[0x0][0x5d0] ;  /* 0x0001740000067ab9 */ /* 0x000fe20000000a00 */
[----:B------:R-:W-:Y:S01]  /*2120*/  ULDC UR11, c[0x0][0x284] ;  /* 0x0000a100000b7ab9 */ /* 0x000fe20000000800 */
[----:B------:R-:W-:Y:S01]  /*2130*/  @UP1 UIMAD.WIDE.U32 UR4, UR41, 0x24924925, URZ ;  /* 0x24924925290418a5 */ /* 0x000fe2000f8e003f */
[----:B------:R-:W-:Y:S01]  /*2140*/  SHF.R.S32.HI R9, RZ, 0x1f, R8 ;  /* 0x0000001fff097819 */ /* 0x000fe20000011408 */
[----:B0-----:R-:W-:Y:S01]  /*2150*/  IMAD R0, R11, UR6, RZ ;  /* 0x000000060b007c24 */ /* 0x001fe2000f8e02ff */
[----:B------:R-:W-:Y:S01]  /*2160*/  UISETP.LT.U32.AND UP0, UPT, UR43, 0x7, UP0 ;  /* 0x000000072b00788c */ /* 0x000fe20008701070 */
[----:B------:R-:W-:Y:S01]  /*2170*/  ISETP.GE.OR P0, PT, R6, UR11, P0 ;  /* 0x0000000b06007c0c */ /* 0x000fe20008706670 */
[----:B------:R-:W-:Y:S01]  /*2180*/  @UP1 UIADD3 UR4, UR41, -UR5, URZ ;  /* 0x8000000529041290 */ /* 0x000fe2000fffe03f */
[C---:B------:R-:W-:Y:S01]  /*2190*/  IMAD R3, R101.reuse, UR7, R0 ;  /* 0x0000000765037c24 */ /* 0x040fe2000f8e0200 */
[----:B------:R-:W-:Y:S01]  /*21a0*/  ULDC.64 UR8, c[0x0][0x5c8] ;  /* 0x0001720000087ab9 */ /* 0x000fe20000000a00 */
[----:B------:R-:W-:Y:S01]  /*21b0*/  IMAD.WIDE.U32 R4, R101, UR6, R8 ;  /* 0x0000000665047c25 */ /* 0x000fe2000f8e0008 */
[----:B------:R-:W-:-:S02]  /*21c0*/  USEL UR6, URZ, 0x1, !UP0 ;  /* 0x000000013f067887 */ /* 0x000fc4000c000000 */
[----:B------:R-:W-:Y:S01]  /*21d0*/  @UP1 ULEA.HI UR4, UR4, UR5, URZ, 0x1f ;  /* 0x0000000504041291 */ /* 0x000fe2000f8ff83f */
[----:B------:R-:W-:Y:S01]  /*21e0*/  IMAD.WIDE R104, R103, 0x80, R88 ;  /* 0x0000008067687825 */ /* 0x000fe200078e0258 */
[----:B------:R-:W-:Y:S02]  /*21f0*/  ULOP3.LUT UR40, UR40, UR6, URZ, 0x3c, !UPT ;  /* 0x0000000628287292 */ /* 0x000fe4000f8e3c3f */
[----:B------:R-:W-:Y:S01]  /*2200*/  @UP1 USHF.R.U32.HI UR4, URZ, 0x2, UR4 ;  /* 0x000000023f041899 */ /* 0x000fe20008011604 */
[----:B------:R-:W-:Y:S02]  /*2210*/  IMAD.IADD R5, R5, 0x1, R3 ;  /* 0x0000000105057824 */ /* 0x000fe400078e0203 */
[----:B------:R-:W-:Y:S01]  /*2220*/  IMAD R3, R105, UR8, RZ ;  /* 0x0000000869037c24 */ /* 0x000fe2000f8e02ff */
[----:B------:R-:W-:Y:S01]  /*2230*/  @UP1 ULOP3.LUT UR40, UR40, 0x1, UR4, 0x78, !UPT ;  /* 0x0000000128281892 */ /* 0x000fe2000f8e7804 */
[----:B------:R-:W-:-:S04]  /*2240*/  IMAD.WIDE.U32 R106, R104, UR8, R4 ;  /* 0x00000008686a7c25 */ /* 0x000fc8000f8e0004 */
[----:B------:R-:W-:Y:S02]  /*2250*/  IMAD R7, R104, UR9, R3 ;  /* 0x0000000968077c24 */ /* 0x000fe4000f8e0203 */
[----:B------:R-:W-:Y:S01]  /*2260*/  IMAD.MOV.U32 R0, RZ, RZ, -0x1 ;  /* 0xffffffffff007424 */ /* 0x000fe200078e00ff */
[----:B------:R-:W-:Y:S06]  /*2270*/  @P0 BRA `(.L_x_34) ;  /* 0x00000040001c0947 */ /* 0x000fec0003800000 */
[----:B-----5:R-:W-:Y:S01]  /*2280*/  FSETP.NEU.AND P0, PT, R90, RZ, PT ;  /* 0x000000ff5a00720b */ /* 0x020fe20003f0d000 */
[----:B------:R-:W-:Y:S01]  /*2290*/  IMAD.IADD R4, R94, 0x1, -R100 ;  /* 0x000000015e047824 */ /* 0x000fe200078e0a64 */
[----:B------:R-:W-:Y:S01]  /*22a0*/  BSSY B0, `(.L_x_34) ;  /* 0x0000404000007945 */ /* 0x000fe20003800000 */
[----:B------:R-:W-:Y:S02]  /*22b0*/  IMAD.IADD R3, R99, 0x1, -R6 ;  /* 0x0000000163037824 */ /* 0x000fe400078e0a06 */
[----:B------:R-:W-:Y:S01]  /*22c0*/  IMAD.IADD R103, R107, 0x1, R7 ;  /* 0x000000016b677824 */ /* 0x000fe200078e0207 */
[----:B------:R-:W-:-:S04]  /*22d0*/  ISETP.GT.AND P2, PT, R4, RZ, PT ;  /* 0x000000ff0400720c */ /* 0x000fc80003f44270 */
[----:B------:R-:W-:-:S03]  /*22e0*/  ISETP.GT.AND P1, PT, R3, RZ, P2 ;  /* 0x000000ff0300720c */ /* 0x000fc60001724270 */
[----:B------:R-:W-:Y:S10]  /*22f0*/  @!P0 BRA `(.L_x_35) ;  /* 0x0000002c00288947 */ /* 0x000ff40003800000 */
[----:B------:R-:W0:Y:S01]  /*2300*/  LDC.64 R110, c[0x0][0x5b8] ;  /* 0x00016e00ff6e7b82 */ /* 0x000e220000000a00 */
[----:B------:R-:W-:-:S07]  /*2310*/  ULDC.64 UR4, c[0x0][0x5c0] ;  /* 0x0001700000047ab9 */ /* 0x000fce0000000a00 */
[----:B------:R-:W1:Y:S08]  /*2320*/  LDC.64 R112, c[0x0][0x5b0] ;  /* 0x00016c00ff707b82 */ /* 0x000e700000000a00 */
[----:B------:R-:W2:Y:S01]  /*2330*/  LDC.64 R114, c[0x0][0x5a8] ;  /* 0x00016a00ff727b82 */ /* 0x000ea20000000a00 */
[-C--:B0-----:R-:W-:Y:S02]  /*2340*/  IMAD R6, R11, R110.reuse, RZ ;  /* 0x0000006e0b067224 */ /* 0x081fe400078e02ff */
[----:B------:R-:W-:-:S04]  /*2350*/  IMAD.WIDE.U32 R108, R101, R110, R8 ;  /* 0x0000006e656c7225 */ /* 0x000fc800078e0008 */
[----:B------:R-:W-:Y:S02]  /*2360*/  IMAD R107, R101, R111, R6 ;  /* 0x0000006f656b7224 */ /* 0x000fe400078e0206 */
[-C--:B-1----:R-:W-:Y:S02]  /*2370*/  IMAD R5, R105, R112.reuse, RZ ;  /* 0x0000007069057224 */ /* 0x082fe400078e02ff */
[----:B------:R-:W-:Y:S02]  /*2380*/  IMAD.IADD R13, R109, 0x1, R107 ;  /* 0x000000016d0d7824 */ /* 0x000fe400078e026b */
[----:B------:R-:W-:Y:S02]  /*2390*/  IMAD.MOV.U32 R12, RZ, RZ, R108 ;  /* 0x000000ffff0c7224 */ /* 0x000fe400078e006c */
[C---:B------:R-:W-:Y:S02]  /*23a0*/  IMAD R111, R104.reuse, R113, R5 ;  /* 0x00000071686f7224 */ /* 0x040fe400078e0205 */
[----:B------:R-:W-:-:S04]  /*23b0*/  IMAD.WIDE.U32 R6, R104, R112, R12 ;  /* 0x0000007068067225 */ /* 0x000fc800078e000c */
[----:B------:R-:W-:Y:S01]  /*23c0*/  IMAD.IADD R5, R7, 0x1, R111 ;  /* 0x0000000107057824 */ /* 0x000fe200078e026f */
[----:B--2---:R-:W-:-:S04]  /*23d0*/  LEA R14, P0, R6, R114, 0x1 ;  /* 0x00000072060e7211 */ /* 0x004fc800078008ff */
[----:B------:R-:W-:-:S05]  /*23e0*/  LEA.HI.X R15, R6, R115, R5, 0x1, P0 ;  /* 0x00000073060f7211 */ /* 0x000fca00000f0c05 */
[----:B------:R0:W2:Y:S01]  /*23f0*/  @P1 LDG.E.LTC128B.U16 R5, desc[UR38][R14.64] ;  /* 0x000000260e051981 */ /* 0x0000a2000c1e1520 */
[----:B------:R-:W-:Y:S01]  /*2400*/  LEA R10, P0, R106, UR4, 0x1 ;  /* 0x000000046a0a7c11 */ /* 0x000fe2000f8008ff */
[----:B------:R-:W-:Y:S01]  /*2410*/  IMAD.WIDE.U32 R6, R104, R112, R8 ;  /* 0x0000007068067225 */ /* 0x000fe200078e0008 */
[----:B------:R-:W-:Y:S03]  /*2420*/  BSSY B1, `(.L_x_36) ;  /* 0x0000012000017945 */ /* 0x000fe60003800000 */
[----:B------:R-:W-:Y:S02]  /*2430*/  IMAD.IADD R7, R111, 0x1, R7 ;  /* 0x000000016f077824 */ /* 0x000fe400078e0207 */
[----:B------:R-:W-:Y:S01]  /*2440*/  IMAD.WIDE.U32 R20, R101, R110, R6 ;  /* 0x0000006e65147225 */ /* 0x000fe200078e0006 */
[----:B0-----:R-:W-:-:S03]  /*2450*/  SHF.L.U64.HI R15, R112, 0x3, R113 ;  /* 0x00000003700f7819 */ /* 0x001fc60000010271 */
[----:B------:R-:W-:Y:S01]  /*2460*/  IMAD.IADD R7, R107, 0x1, R21 ;  /* 0x000000016b077824 */ /* 0x000fe200078e0215 */
[----:B------:R-:W-:Y:S01]  /*2470*/  LEA R6, P4, R20, R114, 0x1 ;  /* 0x0000007214067211 */ /* 0x000fe200078808ff */
[----:B------:R-:W-:-:S03]  /*2480*/  IMAD.SHL.U32 R14, R112, 0x8, RZ ;  /* 0x00000008700e7824 */ /* 0x000fc600078e00ff */
[----:B------:R-:W-:Y:S01]  /*2490*/  LEA.HI.X R7, R20, R115, R7, 0x1, P4 ;  /* 0x0000007314077211 */ /* 0x000fe200020f0c07 */
[----:B--2---:R-:W-:-:S05]  /*24a0*/  HADD2.F32 R11, -RZ, R5.H0_H0 ;  /* 0x20000005ff0b7230 */ /* 0x004fca0000004100 */
[----:B------:R-:W-:-:S04]  /*24b0*/  FMUL R11, R11, R90 ;  /* 0x0000005a0b0b7220 */ /* 0x000fc80000400000 */
[----:B------:R-:W-:Y:S01]  /*24c0*/  FFMA R24, R24, R23, R11 ;  /* 0x0000001718187223 */ /* 0x000fe2000000000b */
[----:B------:R-:W-:Y:S02]  /*24d0*/  LEA.HI.X R11, R106, UR5, R103, 0x1, P0 ;  /* 0x000000056a0b7c11 */ /* 0x000fe400080f0c67 */
[----:B------:R-:W-:Y:S02]  /*24e0*/  ISETP.GT.AND P0, PT, R4, 0x1, PT ;  /* 0x000000010400780c */ /* 0x000fe40003f04270 */
[----:B------:R-:W-:Y:S02]  /*24f0*/  F2FP.F16.F32.PACK_AB R24, RZ, R24 ;  /* 0x00000018ff18723e */ /* 0x000fe400000000ff */
[----:B------:R-:W-:-:S03]  /*2500*/  ISETP.GT.AND P3, PT, R3, RZ, P0 ;  /* 0x000000ff0300720c */ /* 0x000fc60000764270 */
[----:B------:R0:W-:Y:S10]  /*2510*/  @P1 STG.E.U16 desc[UR38][R10.64], R24 ;  /* 0x000000180a001986 */ /* 0x0001f4000c101526 */
[----:B------:R-:W-:Y:S05]  /*2520*/  @!P3 BRA `(.L_x_37) ;  /* 0x000000000004b947 */ /* 0x000fea0003800000 */
[----:B------:R1:W5:Y:S02]  /*2530*/  LDG.E.LTC128B.U16 R5, desc[UR38][R6.64+0x2] ;  /* 0x0000022606057981 */ /* 0x000364000c1e1520 */
.L_x_37:
[----:B------:R-:W-:Y:S05]  /*2540*/  BSYNC B1 ;  /* 0x0000000000017941 */ /* 0x000fea0003800000 */
.L_x_36:
[----:B-----5:R-:W-:Y:S01]  /*2550*/  HADD2.F32 R103, -RZ, R5.H0_H0 ;  /* 0x20000005ff677230 */ /* 0x020fe20000004100 */
[----:B------:R-:W-:Y:S01]  /*2560*/  ISETP.GT.AND P2, PT, R3, 0x8, P2 ;  /* 0x000000080300780c */ /* 0x000fe20001744270 */
[----:B------:R-:W-:Y:S01]  /*2570*/  IMAD.WIDE.U32 R20, R104, R112, R14 ;  /* 0x0000007068147225 */ /* 0x000fe200078e000e */
[----:B0-----:R-:W-:-:S03]  /*2580*/  PRMT R24, R5, 0x7610, R24 ;  /* 0x0000761005187816 */ /* 0x001fc60000000018 */
[----:B------:R-:W-:Y:S01]  /*2590*/  FMUL R12, R103, R90 ;  /* 0x0000005a670c7220 */ /* 0x000fe20000400000 */
[----:B------:R-:W-:Y:S01]  /*25a0*/  IMAD.IADD R111, R111, 0x1, R21 ;  /* 0x000000016f6f7824 */ /* 0x000fe200078e0215 */
[----:B------:R-:W-:Y:S02]  /*25b0*/  IADD3 R108, P1, R108, R20, RZ ;  /* 0x000000146c6c7210 */ /* 0x000fe40007f3e0ff */
[----:B------:R-:W-:-:S03]  /*25c0*/  FFMA R12, R25, R23, R12 ;  /* 0x00000017190c7223 */ /* 0x000fc6000000000c */
[----:B------:R-:W-:Y:S01]  /*25d0*/  IMAD.X R13, R111, 0x1, R13, P1 ;  /* 0x000000016f0d7824 */ /* 0x000fe200008e060d */
[C---:B------:R-:W-:Y:S02]  /*25e0*/  LEA R14, P1, R108.reuse, R114, 0x1 ;  /* 0x000000726c0e7211 */ /* 0x040fe400078208ff */
[----:B------:R-:W-:Y:S02]  /*25f0*/  F2FP.F16.F32.PACK_AB R12, RZ, R12 ;  /* 0x0000000cff0c723e */ /* 0x000fe400000000ff */
[----:B------:R-:W-:Y:S02]  /*2600*/  LEA.HI.X R15, R108, R115, R13, 0x1, P1 ;  /* 0x000000736c0f7211 */ /* 0x000fe400008f0c0d */
[----:B------:R-:W-:-:S05]  /*2610*/  PRMT R21, R12, 0x7610, R21 ;  /* 0x000076100c157816 */ /* 0x000fca0000000015 */
[----:B------:R0:W-:Y:S04]  /*2620*/  @P3 STG.E.U16 desc[UR38][R10.64+0x2], R21 ;  /* 0x000002150a003986 */ /* 0x0001e8000c101526 */
[----:B------:R-:W2:Y:S01]  /*2630*/  @P2 LDG.E.LTC128B.U16 R24, desc[UR38][R14.64] ;  /* 0x000000260e182981 */ /* 0x000ea2000c1e1520 */
[----:B------:R-:W-:Y:S01]  /*2640*/  IADD3 R20, P1, R8, R20, RZ ;  /* 0x0000001408147210 */ /* 0x000fe20007f3e0ff */
[----:B------:R-:W-:Y:S01]  /*2650*/  BSSY B1, `(.L_x_38) ;  /* 0x0000011000017945 */ /* 0x000fe20003800000 */
[----:B------:R-:W-:Y:S02]  /*2660*/  SHF.L.U64.HI R13, R91, 0x1, R92 ;  /* 0x000000015b0d7819 */ /* 0x000fe4000001025c */
[----:B------:R-:W-:Y:S01]  /*2670*/  ISETP.GT.AND P0, PT, R3, 0x8, P0 ;  /* 0x000000080300780c */ /* 0x000fe20000704270 */
[----:B0-----:R-:W-:Y:S01]  /*2680*/  IMAD.X R21, R9, 0x1, R111, P1 ;  /* 0x0000000109157824 */ /* 0x001fe200008e066f */
[----:B------:R-:W-:Y:S01]  /*2690*/  LEA R12, P1, R91, R10, 0x1 ;  /* 0x0000000a5b0c7211 */ /* 0x000fe200078208ff */
[----:B------:R-:W-:-:S04]  /*26a0*/  IMAD.WIDE.U32 R20, R101, R110, R20 ;  /* 0x0000006e65147225 */ /* 0x000fc800078e0014 */
[----:B------:R-:W-:Y:S01]  /*26b0*/  IMAD.X R13, R13, 0x1, R11, P1 ;  /* 0x000000010d0d7824 */ /* 0x000fe200008e060b */
[----:B------:R-:W-:Y:S01]  /*26c0*/  LEA R8, P3, R20, R114, 0x1 ;  /* 0x0000007214087211 */ /* 0x000fe200078608ff */
[----:B------:R-:W-:-:S05]  /*26d0*/  IMAD.IADD R9, R107, 0x1, R21 ;  /* 0x000000016b097824 */ /* 0x000fca00078e0215 */
[----:B------:R-:W-:Y:S01]  /*26e0*/  LEA.HI.X R9, R20, R115, R9, 0x1, P3 ;  /* 0x0000007314097211 */ /* 0x000fe200018f0c09 */
[----:B--2---:R-:W-:-:S05]  /*26f0*/  HADD2.F32 R5, -RZ, R24.H0_H0 ;  /* 0x20000018ff057230 */ /* 0x004fca0000004100 */
[----:B------:R-:W-:-:S04]  /*2700*/  FMUL R5, R5, R90 ;  /* 0x0000005a05057220 */ /* 0x000fc80000400000 */
[----:B------:R-:W-:-:S05]  /*2710*/  FFMA R5, R26, R23, R5 ;  /* 0x000000171a057223 */ /* 0x000fca0000000005 */
[----:B------:R-:W-:-:S05]  /*2720*/  F2FP.F16.F32.PACK_AB R5, RZ, R5 ;  /* 0x00000005ff05723e */ /* 0x000fca00000000ff */
[----:B------:R0:W-:Y:S01]  /*2730*/  @P2 STG.E.U16 desc[UR38][R12.64], R5 ;  /* 0x000000050c002986 */ /* 0x0001e2000c101526 */
[----:B------:R-:W-:Y:S05]  /*2740*/  @!P0 BRA `(.L_x_39) ;  /* 0x0000000000048947 */ /* 0x000fea0003800000 */
[----:B------:R2:W5:Y:S02]  /*2750*/  LDG.E.LTC128B.U16 R24, desc[UR38][R8.64+0x2] ;  /* 0x0000022608187981 */ /* 0x000564000c1e1520 */
.L_x_39:
[----:B------:R-:W-:Y:S05]  /*2760*/  BSYNC B1 ;  /* 0x0000000000017941 */ /* 0x000fea0003800000 */
.L_x_38:
[----:B0----5:R-:W-:Y:S01]  /*2770*/  HADD2.F32 R5, -RZ, R24.H0_H0 ;  /* 0x20000018ff057230 */ /* 0x021fe20000004100 */
[----:B------:R-:W-:Y:S01]  /*2780*/  ISETP.GT.AND P1, PT, R4, 0x8, PT ;  /* 0x000000080400780c */ /* 0x000fe20003f24270 */
[----:B------:R-:W-:Y:S03]  /*2790*/  BSSY B1, `(.L_x_40) ;  /* 0x0000008000017945 */ /* 0x000fe60003800000 */
[----:B------:R-:W-:Y:S01]  /*27a0*/  FMUL R14, R5, R90 ;  /* 0x0000005a050e7220 */ /* 0x000fe20000400000 */
[----:B------:R-:W-:-:S03]  /*27b0*/  ISETP.GT.AND P2, PT, R3, RZ, P1 ;  /* 0x000000ff0300720c */ /* 0x000fc60000f44270 */
[----:B------:R-:W-:-:S05]  /*27c0*/  FFMA R14, R27, R23, R14 ;  /* 0x000000171b0e7223 */ /* 0x000fca000000000e */
[----:B------:R-:W-:-:S05]  /*27d0*/  F2FP.F16.F32.PACK_AB R14, RZ, R14 ;  /* 0x0000000eff0e723e */ /* 0x000fca00000000ff */
[----:B------:R0:W-:Y:S01]  /*27e0*/  @P0 STG.E.U16 desc[UR38][R12.64+0x2], R14 ;  /* 0x0000020e0c000986 */ /* 0x0001e2000c101526 */
[----:B------:R-:W-:Y:S05]  /*27f0*/  @!P2 BRA `(.L_x_41) ;  /* 0x000000000004a947 */ /* 0x000fea0003800000 */
[----:B------:R3:W5:Y:S02]  /*2800*/  LDG.E.LTC128B.U16 R24, desc[UR38][R6.64+0x10] ;  /* 0x0000102606187981 */ /* 0x000764000c1e1520 */
.L_x_41:
[----:B------:R-:W-:Y:S05]  /*2810*/  BSYNC B1 ;  /* 0x0000000000017941 */ /* 0x000fea0003800000 */
.L_x_40:
[----:B-----5:R-:W-:Y:S01]  /*2820*/  HADD2.F32 R5, -RZ, R24.H0_H0 ;  /* 0x20000018ff057230 */ /* 0x020fe20000004100 */
        /* <DEDUP_REMOVED lines=9> */
.L_x_43:
[----:B------:R-:W-:Y:S05]  /*28c0*/  BSYNC B1 ;  /* 0x0000000000017941 */ /* 0x000fea0003800000 */
.L_x_42:
[----:B----45:R-:W-:Y:S01]  /*28d0*/  HADD2.F32 R5, -RZ, R24.H0_H0 ;  /* 0x20000018ff057230 */ /* 0x030fe20000004100 */
[----:B------:R-:W-:Y:S01]  /*28e0*/  ISETP.GT.AND P1, PT, R3, 0x8, P1 ;  /* 0x000000080300780c */ /* 0x000fe20000f24270 */
[----:B------:R-:W-:Y:S03]  /*28f0*/  BSSY B1, `(.L_x_44) ;  /* 0x0000007000017945 */ /* 0x000fe60003800000 */
[----:B0-----:R-:W-:-:S04]  /*2900*/  FMUL R14, R5, R90 ;  /* 0x0000005a050e7220 */ /* 0x001fc80000400000 */
[----:B------:R-:W-:-:S05]  /*2910*/  FFMA R14, R29, R23, R14 ;  /* 0x000000171d0e7223 */ /* 0x000fca000000000e */
[----:B------:R-:W-:-:S05]  /*2920*/  F2FP.F16.F32.PACK_AB R14, RZ, R14 ;  /* 0x0000000eff0e723e */ /* 0x000fca00000000ff */
[----:B------:R0:W-:Y:S01]  /*2930*/  @P3 STG.E.U16 desc[UR38][R10.64+0x12], R14 ;  /* 0x0000120e0a003986 */ /* 0x0001e2000c101526 */
[----:B------:R-:W-:Y:S05]  /*2940*/  @!P1 BRA `(.L_x_45) ;  /* 0x0000000000049947 */ /* 0x000fea0003800000 */
[----:B------:R4:W5:Y:S02]  /*2950*/  LDG.E.LTC128B.U16 R24, desc[UR38][R8.64+0x10] ;  /* 0x0000102608187981 */ /* 0x000964000c1e1520 */
.L_x_45:
[----:B------:R-:W-:Y:S05]  /*2960*/  BSYNC B1 ;  /* 0x0000000000017941 */ /* 0x000fea0003800000 */
.L_x_44:
[----:B-----5:R-:W-:Y:S01]  /*2970*/  HADD2.F32 R5, -RZ, R24.H0_H0 ;  /* 0x20000018ff057230 */ /* 0x020fe20000004100 */
[----:B------:R-:W-:Y:S01]  /*2980*/  ISETP.GT.AND P0, PT, R3, 0x8, P0 ;  /* 0x000000080300780c */ /* 0x000fe20000704270 */
[----:B------:R-:W-:Y:S03]  /*2990*/  BSSY B1, `(.L_x_46) ;  /* 0x0000007000017945 */ /* 0x000fe60003800000 */
[----:B------:R-:W-:-:S04]  /*29a0*/  FMUL R5, R5, R90 ;  /* 0x0000005a05057220 */ /* 0x000fc80000400000 */
[----:B------:R-:W-:-:S05]  /*29b0*/  FFMA R5, R30, R23, R5 ;  /* 0x000000171e057223 */ /* 0x000fca0000000005 */
[----:B------:R-:W-:-:S05]  /*29c0*/  F2FP.F16.F32.PACK_AB R5, RZ, R5 ;  /* 0x00000005ff05723e */ /* 0x000fca00000000ff */
[----:B------:R0:W-:Y:S01]  /*29d0*/  @P1 STG.E.U16 desc[UR38][R12.64+0x10], R5 ;  /* 0x000010050c001986 */ /* 0x0001e2000c101526 */
[----:B------:R-:W-:Y:S05]  /*29e0*/  @!P0 BRA `(.L_x_47) ;  /* 0x0000000000048947 */ /* 0x000fea0003800000 */
[----:B------:R0:W5:Y:S02]  /*29f0*/  LDG.E.LTC128B.U16 R24, desc[UR38][R8.64+0x12] ;  /* 0x0000122608187981 */ /* 0x000164000c1e1520 */
.L_x_47:
[----:B------:R-:W-:Y:S05]  /*2a00*/  BSYNC B1 ;  /* 0x0000000000017941 */ /* 0x000fea0003800000 */
.L_x_46:
        /* <DEDUP_REMOVED lines=10> */
.L_x_49:
[----:B------:R-:W-:Y:S05]  /*2ab0*/  BSYNC B1 ;  /* 0x0000000000017941 */ /* 0x000fea0003800000 */
.L_x_48:
        /* <DEDUP_REMOVED lines=10> */
.L_x_51:
[----:B------:R-:W-:Y:S05]  /*2b60*/  BSYNC B1 ;  /* 0x0000000000017941 */ /* 0x000fea0003800000 */
.L_x_50:
[----:B0----5:R-:W-:Y:S01]  /*2b70*/  HADD2.F32 R5, -RZ, R24.H0_H0 ;  /* 0x20000018ff057230 */ /* 0x021fe20000004100 */
        /* <DEDUP_REMOVED lines=8> */
.L_x_53:
[----:B------:R-:W-:Y:S05]  /*2c00*/  BSYNC B1 ;  /* 0x0000000000017941 */ /* 0x000fea0003800000 */
.L_x_52:
        /* <DEDUP_REMOVED lines=9> */
.L_x_55:
[----:B------:R-:W-:Y:S05]  /*2ca0*/  BSYNC B1 ;  /* 0x0000000000017941 */ /* 0x000fea0003800000 */
.L_x_54:
        /* <DEDUP_REMOVED lines=10> */
.L_x_57:
[----:B------:R-:W-:Y:S05]  /*2d50*/  BSYNC B1 ;  /* 0x0000000000017941 */ /* 0x000fea0003800000 */
.L_x_56:
        /* <DEDUP_REMOVED lines=10> */
.L_x_59:
[----:B------:R-:W-:Y:S05]  /*2e00*/  BSYNC B1 ;  /* 0x0000000000017941 */ /* 0x000fea0003800000 */
.L_x_58:
        /* <DEDUP_REMOVED lines=9> */
.L_x_61:
[----:B------:R-:W-:Y:S05]  /*2ea0*/  BSYNC B1 ;  /* 0x0000000000017941 */ /* 0x000fea0003800000 */
.L_x_60:
        /* <DEDUP_REMOVED lines=9> */
.L_x_63:
[----:B------:R-:W-:Y:S05]  /*2f40*/  BSYNC B1 ;  /* 0x0000000000017941 */ /* 0x000fea0003800000 */
.L_x_62:
        /* <DEDUP_REMOVED lines=10> */
.L_x_65:
[----:B------:R-:W-:Y:S05]  /*2ff0*/  BSYNC B1 ;  /* 0x0000000000017941 */ /* 0x000fea0003800000 */
.L_x_64:
        /* <DEDUP_REMOVED lines=10> */
.L_x_67:
[----:B------:R-:W-:Y:S05]  /*30a0*/  BSYNC B1 ;  /* 0x0000000000017941 */ /* 0x000fea0003800000 */
.L_x_66:
        /* <DEDUP_REMOVED lines=9> */
.L_x_69:
[----:B------:R-:W-:Y:S05]  /*3140*/  BSYNC B1 ;  /* 0x0000000000017941 */ /* 0x000fea0003800000 */
.L_x_68:
        /* <DEDUP_REMOVED lines=9> */
.L_x_71:
[----:B------:R-:W-:Y:S05]  /*31e0*/  BSYNC B1 ;  /* 0x0000000000017941 */ /* 0x000fea0003800000 */
.L_x_70:
        /* <DEDUP_REMOVED lines=10> */
.L_x_73:
[----:B------:R-:W-:Y:S05]  /*3290*/  BSYNC B1 ;  /* 0x0000000000017941 */ /* 0x000fea0003800000 */
.L_x_72:
        /* <DEDUP_REMOVED lines=10> */
.L_x_75:
[----:B------:R-:W-:Y:S05]  /*3340*/  BSYNC B1 ;  /* 0x0000000000017941 */ /* 0x000fea0003800000 */
.L_x_74:
        /* <DEDUP_REMOVED lines=9> */
.L_x_77:
[----:B------:R-:W-:Y:S05]  /*33e0*/  BSYNC B1 ;  /* 0x0000000000017941 */ /* 0x000fea0003800000 */
.L_x_76:
        /* <DEDUP_REMOVED lines=9> */
.L_x_79:
[----:B------:R-:W-:Y:S05]  /*3480*/  BSYNC B1 ;  /* 0x0000000000017941 */ /* 0x000fea0003800000 */
.L_x_78:
        /* <DEDUP_REMOVED lines=10> */
.L_x_81:
[----:B------:R-:W-:Y:S05]  /*3530*/  BSYNC B1 ;  /* 0x0000000000017941 */ /* 0x000fea0003800000 */
.L_x_80:
        /* <DEDUP_REMOVED lines=10> */
.L_x_83:
[----:B------:R-:W-:Y:S05]  /*35e0*/  BSYNC B1 ;  /* 0x0000000000017941 */ /* 0x000fea0003800000 */
.L_x_82:
        /* <DEDUP_REMOVED lines=9> */
.L_x_85:
[----:B------:R-:W-:Y:S05]  /*3680*/  BSYNC B1 ;  /* 0x0000000000017941 */ /* 0x000fea0003800000 */
.L_x_84:
        /* <DEDUP_REMOVED lines=9> */
.L_x_87:
[----:B------:R-:W-:Y:S05]  /*3720*/  BSYNC B1 ;  /* 0x0000000000017941 */ /* 0x000fea0003800000 */
.L_x_86:
        /* <DEDUP_REMOVED lines=10> */
.L_x_89:
[----:B------:R-:W-:Y:S05]  /*37d0*/  BSYNC B1 ;  /* 0x0000000000017941 */ /* 0x000fea0003800000 */
.L_x_88:
        /* <DEDUP_REMOVED lines=10> */
.L_x_91:
[----:B------:R-:W-:Y:S05]  /*3880*/  BSYNC B1 ;  /* 0x0000000000017941 */ /* 0x000fea0003800000 */
.L_x_90:
        /* <DEDUP_REMOVED lines=9> */
.L_x_93:
[----:B------:R-:W-:Y:S05]  /*3920*/  BSYNC B1 ;  /* 0x0000000000017941 */ /* 0x000fea0003800000 */
.L_x_92:
        /* <DEDUP_REMOVED lines=9> */
.L_x_95:
[----:B------:R-:W-:Y:S05]  /*39c0*/  BSYNC B1 ;  /* 0x0000000000017941 */ /* 0x000fea0003800000 */
.L_x_94:
        /* <DEDUP_REMOVED lines=10> */
.L_x_97:
[----:B------:R-:W-:Y:S05]  /*3a70*/  BSYNC B1 ;  /* 0x0000000000017941 */ /* 0x000fea0003800000 */
.L_x_96:
        /* <DEDUP_REMOVED lines=10> */
.L_x_99:
[----:B------:R-:W-:Y:S05]  /*3b20*/  BSYNC B1 ;  /* 0x0000000000017941 */ /* 0x000fea0003800000 */
.L_x_98:
        /* <DEDUP_REMOVED lines=9> */
.L_x_101:
[----:B------:R-:W-:Y:S05]  /*3bc0*/  BSYNC B1 ;  /* 0x0000000000017941 */ /* 0x000fea0003800000 */
.L_x_100:
        /* <DEDUP_REMOVED lines=9> */
.L_x_103:
[----:B------:R-:W-:Y:S05]  /*3c60*/  BSYNC B1 ;  /* 0x0000000000017941 */ /* 0x000fea0003800000 */
.L_x_102:
        /* <DEDUP_REMOVED lines=10> */
.L_x_105:
[----:B------:R-:W-:Y:S05]  /*3d10*/  BSYNC B1 ;  /* 0x0000000000017941 */ /* 0x000fea0003800000 */
.L_x_104:
        /* <DEDUP_REMOVED lines=10> */
.L_x_107:
[----:B------:R-:W-:Y:S05]  /*3dc0*/  BSYNC B1 ;  /* 0x0000000000017941 */ /* 0x000fea0003800000 */
.L_x_106:
        /* <DEDUP_REMOVED lines=9> */
.L_x_109:
[----:B------:R-:W-:Y:S05]  /*3e60*/  BSYNC B1 ;  /* 0x0000000000017941 */ /* 0x000fea0003800000 */
.L_x_108:
        /* <DEDUP_REMOVED lines=9> */
.L_x_111:
[----:B------:R-:W-:Y:S05]  /*3f00*/  BSYNC B1 ;  /* 0x0000000000017941 */ /* 0x000fea0003800000 */
.L_x_110:
        /* <DEDUP_REMOVED lines=10> */
.L_x_113:
[----:B------:R-:W-:Y:S05]  /*3fb0*/  BSYNC B1 ;  /* 0x0000000000017941 */ /* 0x000fea0003800000 */
.L_x_112:
        /* <DEDUP_REMOVED lines=10> */
.L_x_115:
[----:B------:R-:W-:Y:S05]  /*4060*/  BSYNC B1 ;  /* 0x0000000000017941 */ /* 0x000fea0003800000 */
.L_x_114:
        /* <DEDUP_REMOVED lines=9> */
.L_x_117:
[----:B------:R-:W-:Y:S05]  /*4100*/  BSYNC B1 ;  /* 0x0000000000017941 */ /* 0x000fea0003800000 */
.L_x_116:
        /* <DEDUP_REMOVED lines=9> */
.L_x_119:
[----:B------:R-:W-:Y:S05]  /*41a0*/  BSYNC B1 ;  /* 0x0000000000017941 */ /* 0x000fea0003800000 */
.L_x_118:
        /* <DEDUP_REMOVED lines=10> */
.L_x_121:
[----:B------:R-:W-:Y:S05]  /*4250*/  BSYNC B1 ;  /* 0x0000000000017941 */ /* 0x000fea0003800000 */
.L_x_120:
        /* <DEDUP_REMOVED lines=10> */
.L_x_123:
[----:B------:R-:W-:Y:S05]  /*4300*/  BSYNC B1 ;  /* 0x0000000000017941 */ /* 0x000fea0003800000 */
.L_x_122:
        /* <DEDUP_REMOVED lines=9> */
.L_x_125:
[----:B------:R-:W-:Y:S05]  /*43a0*/  BSYNC B1 ;  /* 0x0000000000017941 */ /* 0x000fea0003800000 */
.L_x_124:
        /* <DEDUP_REMOVED lines=9> */
.L_x_127:
[----:B------:R-:W-:Y:S05]  /*4440*/  BSYNC B1 ;  /* 0x0000000000017941 */ /* 0x000fea0003800000 */
.L_x_126:
        /* <DEDUP_REMOVED lines=10> */
.L_x_129:
[----:B------:R-:W-:Y:S05]  /*44f0*/  BSYNC B1 ;  /* 0x0000000000017941 */ /* 0x000fea0003800000 */
.L_x_128:
        /* <DEDUP_REMOVED lines=10> */
.L_x_131:
[----:B------:R-:W-:Y:S05]  /*45a0*/  BSYNC B1 ;  /* 0x0000000000017941 */ /* 0x000fea0003800000 */
.L_x_130:
        /* <DEDUP_REMOVED lines=9> */
.L_x_133:
[----:B------:R-:W-:Y:S05]  /*4640*/  BSYNC B1 ;  /* 0x0000000000017941 */ /* 0x000fea0003800000 */
.L_x_132:
        /* <DEDUP_REMOVED lines=9> */
.L_x_135:
[----:B------:R-:W-:Y:S05]  /*46e0*/  BSYNC B1 ;  /* 0x0000000000017941 */ /* 0x000fea0003800000 */
.L_x_134:
        /* <DEDUP_REMOVED lines=10> */
.L_x_137:
[----:B------:R-:W-:Y:S05]  /*4790*/  BSYNC B1 ;  /* 0x0000000000017941 */ /* 0x000fea0003800000 */
.L_x_136:
        /* <DEDUP_REMOVED lines=10> */
.L_x_139:
[----:B------:R-:W-:Y:S05]  /*4840*/  BSYNC B1 ;  /* 0x0000000000017941 */ /* 0x000fea0003800000 */
.L_x_138:
        /* <DEDUP_REMOVED lines=9> */
.L_x_141:
[----:B------:R-:W-:Y:S05]  /*48e0*/  BSYNC B1 ;  /* 0x0000000000017941 */ /* 0x000fea0003800000 */
.L_x_140:
        /* <DEDUP_REMOVED lines=9> */
.L_x_143:
[----:B------:R-:W-:Y:S05]  /*4980*/  BSYNC B1 ;  /* 0x0000000000017941 */ /* 0x000fea0003800000 */
.L_x_142:
        /* <DEDUP_REMOVED lines=10> */
.L_x_145:
[----:B------:R-:W-:Y:S05]  /*4a30*/  BSYNC B1 ;  /* 0x0000000000017941 */ /* 0x000fea0003800000 */
.L_x_144:
        /* <DEDUP_REMOVED lines=10> */
.L_x_147:
[----:B------:R-:W-:Y:S05]  /*4ae0*/  BSYNC B1 ;  /* 0x0000000000017941 */ /* 0x000fea0003800000 */
.L_x_146:
        /* <DEDUP_REMOVED lines=9> */
.L_x_149:
[----:B------:R-:W-:Y:S05]  /*4b80*/  BSYNC B1 ;  /* 0x0000000000017941 */ /* 0x000fea0003800000 */
.L_x_148:
        /* <DEDUP_REMOVED lines=9> */
.L_x_151:
[----:B------:R-:W-:Y:S05]  /*4c20*/  BSYNC B1 ;  /* 0x0000000000017941 */ /* 0x000fea0003800000 */
.L_x_150:
        /* <DEDUP_REMOVED lines=10> */
.L_x_153:
[----:B------:R-:W-:Y:S05]  /*4cd0*/  BSYNC B1 ;  /* 0x0000000000017941 */ /* 0x000fea0003800000 */
.L_x_152:
[----:B-----5:R-:W-:Y:S01]  /*4ce0*/  HADD2.F32 R5, -RZ, R24.H0_H0 ;  /* 0x20000018ff057230 */ /* 0x020fe20000004100 */
[----:B------:R-:W-:Y:S01]  /*4cf0*/  ISETP.GT.AND P0, PT, R4, 0x79, PT ;  /* 0x000000790400780c */ /* 0x000fe20003f04270 */
[----:B------:R-:W-:Y:S01]  /*4d00*/  @P2 IMAD.MOV.U32 R4, RZ, RZ, R10 ;  /* 0x000000ffff042224 */ /* 0x000fe200078e000a */
[----:B------:R-:W-:Y:S02]  /*4d10*/  BSSY B1, `(.L_x_154) ;  /* 0x000000a000017945 */ /* 0x000fe40003800000 */
[----:B------:R-:W-:Y:S01]  /*4d20*/  FMUL R5, R5, R90 ;  /* 0x0000005a05057220 */ /* 0x000fe20000400000 */
[----:B------:R-:W-:-:S03]  /*4d30*/  ISETP.GT.AND P3, PT, R3, RZ, P0 ;  /* 0x000000ff0300720c */ /* 0x000fc60000764270 */
[----:B------:R-:W-:-:S05]  /*4d40*/  FFMA R5, R84, R23, R5 ;  /* 0x0000001754057223 */ /* 0x000fca0000000005 */
[----:B------:R-:W-:-:S04]  /*4d50*/  F2FP.F16.F32.PACK_AB R5, RZ, R5 ;  /* 0x00000005ff05723e */ /* 0x000fc800000000ff */
[----:B0-----:R-:W-:Y:S01]  /*4d60*/  PRMT R14, R5, 0x7610, R14 ;  /* 0x00007610050e7816 */ /* 0x001fe2000000000e */
[----:B------:R-:W-:-:S05]  /*4d70*/  @P2 IMAD.MOV.U32 R5, RZ, RZ, R11 ;  /* 0x000000ffff052224 */ /* 0x000fca00078e000b */
[----:B------:R0:W-:Y:S01]  /*4d80*/  @P2 STG.E.U16 desc[UR38][R4.64+0xf0], R14 ;  /* 0x0000f00e04002986 */ /* 0x0001e2000c101526 */
[----:B------:R-:W-:Y:S05]  /*4d90*/  @!P3 BRA `(.L_x_155) ;  /* 0x000000000004b947 */ /* 0x000fea0003800000 */
[----:B------:R0:W5:Y:S02]  /*4da0*/  LDG.E.LTC128B.U16 R24, desc[UR38][R6.64+0xf2] ;  /* 0x0000f22606187981 */ /* 0x000164000c1e1520 */
.L_x_155:
[----:B------:R-:W-:Y:S05]  /*4db0*/  BSYNC B1 ;  /* 0x0000000000017941 */ /* 0x000fea0003800000 */
.L_x_154:
        /* <DEDUP_REMOVED lines=9> */
.L_x_157:
[----:B------:R-:W-:Y:S05]  /*4e50*/  BSYNC B1 ;  /* 0x0000000000017941 */ /* 0x000fea0003800000 */
.L_x_156:
[----:B-----5:R-:W-:Y:S01]  /*4e60*/  HADD2.F32 R5, -RZ, R24.H0_H0 ;  /* 0x20000018ff057230 */ /* 0x020fe20000004100 */
[----:B------:R-:W-:Y:S01]  /*4e70*/  ISETP.GT.AND P0, PT, R3, 0x8, P0 ;  /* 0x000000080300780c */ /* 0x000fe20000704270 */
[----:B0-----:R-:W-:Y:S01]  /*4e80*/  @P1 IMAD.MOV.U32 R4, RZ, RZ, R12 ;  /* 0x000000ffff041224 */ /* 0x001fe200078e000c */
[----:B------:R-:W-:Y:S02]  /*4e90*/  BSSY B1, `(.L_x_158) ;  /* 0x0000009000017945 */ /* 0x000fe40003800000 */
[----:B------:R-:W-:-:S04]  /*4ea0*/  FMUL R5, R5, R90 ;  /* 0x0000005a05057220 */ /* 0x000fc80000400000 */
[----:B------:R-:W-:-:S05]  /*4eb0*/  FFMA R5, R86, R23, R5 ;  /* 0x0000001756057223 */ /* 0x000fca0000000005 */
[----:B------:R-:W-:-:S04]  /*4ec0*/  F2FP.F16.F32.PACK_AB R5, RZ, R5 ;  /* 0x00000005ff05723e */ /* 0x000fc800000000ff */
[----:B-1-3--:R-:W-:Y:S01]  /*4ed0*/  PRMT R6, R5, 0x7610, R6 ;  /* 0x0000761005067816 */ /* 0x00afe20000000006 */
[----:B------:R-:W-:-:S05]  /*4ee0*/  @P1 IMAD.MOV.U32 R5, RZ, RZ, R13 ;  /* 0x000000ffff051224 */ /* 0x000fca00078e000d */
[----:B------:R0:W-:Y:S01]  /*4ef0*/  @P1 STG.E.U16 desc[UR38][R4.64+0xf0], R6 ;  /* 0x0000f00604001986 */ /* 0x0001e2000c101526 */
[----:B------:R-:W-:Y:S05]  /*4f00*/  @!P0 BRA `(.L_x_159) ;  /* 0x0000000000048947 */ /* 0x000fea0003800000 */
[----:B------:R1:W5:Y:S02]  /*4f10*/  LDG.E.LTC128B.U16 R24, desc[UR38][R8.64+0xf2] ;  /* 0x0000f22608187981 */ /* 0x000364000c1e1520 */
.L_x_159:
[----:B------:R-:W-:Y:S05]  /*4f20*/  BSYNC B1 ;  /* 0x0000000000017941 */ /* 0x000fea0003800000 */
.L_x_158:
[----:B------:R-:W-:Y:S05]  /*4f30*/  @!P0 BRA `(.L_x_160) ;  /* 0x0000001000e88947 */ /* 0x000fea0003800000 */
[----:B-----5:R-:W-:-:S05]  /*4f40*/  HADD2.F32 R3, -RZ, R24.H0_H0 ;  /* 0x20000018ff037230 */ /* 0x020fca0000004100 */
[----:B0-----:R-:W-:-:S04]  /*4f50*/  FMUL R4, R3, R90 ;  /* 0x0000005a03047220 */ /* 0x001fc80000400000 */
[----:B------:R-:W-:-:S05]  /*4f60*/  FFMA R4, R87, R23, R4 ;  /* 0x0000001757047223 */ /* 0x000fca0000000004 */
[----:B------:R-:W-:-:S05]  /*4f70*/  F2FP.F16.F32.PACK_AB R4, RZ, R4 ;  /* 0x00000004ff04723e */ /* 0x000fca00000000ff */
[----:B------:R3:W-:Y:S01]  /*4f80*/  STG.E.U16 desc[UR38][R12.64+0xf2], R4 ;  /* 0x0000f2040c007986 */ /* 0x0007e2000c101526 */
[----:B------:R-:W-:Y:S05]  /*4f90*/  BRA `(.L_x_160) ;  /* 0x0000001000d07947 */ /* 0x000fea0003800000 */
.L_x_35:
[----:B------:R-:W-:Y:S01]  /*4fa0*/  ISETP.GT.AND P3, PT, R4, 0x1, PT ;  /* 0x000000010400780c */ /* 0x000fe20003f64270 */
[----:B------:R-:W-:Y:S01]  /*4fb0*/  ULDC.64 UR4, c[0x0][0x5c0] ;  /* 0x0001700000047ab9 */ /* 0x000fe20000000a00 */
[-C--:B------:R-:W-:Y:S01]  /*4fc0*/  FMUL R24, R24, R23.reuse ;  /* 0x0000001718187220 */ /* 0x080fe20000400000 */
[----:B------:R-:W-:Y:S01]  /*4fd0*/  LEA R6, P4, R106, UR4, 0x1 ;  /* 0x000000046a067c11 */ /* 0x000fe2000f8808ff */
[-C--:B------:R-:W-:Y:S01]  /*4fe0*/  FMUL R25, R25, R23.reuse ;  /* 0x0000001719197220 */ /* 0x080fe20000400000 */
[----:B------:R-:W-:Y:S01]  /*4ff0*/  ISETP.GT.AND P0, PT, R3, RZ, P3 ;  /* 0x000000ff0300720c */ /* 0x000fe20001f04270 */
[-C--:B------:R-:W-:Y:S01]  /*5000*/  FMUL R26, R26, R23.reuse ;  /* 0x000000171a1a7220 */ /* 0x080fe20000400000 */
[----:B------:R-:W-:Y:S01]  /*5010*/  F2FP.F16.F32.PACK_AB R24, RZ, R24 ;  /* 0x00000018ff18723e */ /* 0x000fe200000000ff */
[-C--:B------:R-:W-:Y:S01]  /*5020*/  FMUL R27, R27, R23.reuse ;  /* 0x000000171b1b7220 */ /* 0x080fe20000400000 */
[----:B------:R-:W-:Y:S01]  /*5030*/  LEA.HI.X R7, R106, UR5, R103, 0x1, P4 ;  /* 0x000000056a077c11 */ /* 0x000fe2000a0f0c67 */
[----:B------:R-:W-:Y:S01]  /*5040*/  FMUL R28, R28, R23 ;  /* 0x000000171c1c7220 */ /* 0x000fe20000400000 */
[----:B------:R-:W-:Y:S01]  /*5050*/  F2FP.F16.F32.PACK_AB R25, RZ, R25 ;  /* 0x00000019ff19723e */ /* 0x000fe200000000ff */
[-C--:B------:R-:W-:Y:S01]  /*5060*/  FMUL R29, R29, R23.reuse ;  /* 0x000000171d1d7220 */ /* 0x080fe20000400000 */
[----:B------:R-:W-:Y:S01]  /*5070*/  ISETP.GT.AND P2, PT, R3, 0x8, P2 ;  /* 0x000000080300780c */ /* 0x000fe20001744270 */
[----:B------:R-:W-:Y:S01]  /*5080*/  @P1 STG.E.U16 desc[UR38][R6.64], R24 ;  /* 0x0000001806001986 */ /* 0x000fe2000c101526 */
[----:B------:R-:W-:Y:S01]  /*5090*/  ISETP.GT.AND P1, PT, R4, 0x8, PT ;  /* 0x000000080400780c */ /* 0x000fe20003f24270 */
[-C--:B------:R-:W-:Y:S01]  /*50a0*/  FMUL R30, R30, R23.reuse ;  /* 0x000000171e1e7220 */ /* 0x080fe20000400000 */
[C---:B------:R-:W-:Y:S01]  /*50b0*/  SHF.L.U64.HI R5, R91.reuse, 0x1, R92 ;  /* 0x000000015b057819 */ /* 0x040fe2000001025c */
[----:B------:R-:W-:Y:S01]  /*50c0*/  @P0 STG.E.U16 desc[UR38][R6.64+0x2], R25 ;  /* 0x0000021906000986 */ /* 0x000fe2000c101526 */
[----:B------:R-:W-:Y:S01]  /*50d0*/  LEA R8, P5, R91, R6, 0x1 ;  /* 0x000000065b087211 */ /* 0x000fe200078a08ff */
[-C--:B------:R-:W-:Y:S01]  /*50e0*/  FMUL R31, R31, R23.reuse ;  /* 0x000000171f1f7220 */ /* 0x080fe20000400000 */
[----:B------:R-:W-:Y:S01]  /*50f0*/  ISETP.GT.AND P3, PT, R3, 0x8, P3 ;  /* 0x000000080300780c */ /* 0x000fe20001f64270 */
[-C--:B------:R-:W-:Y:S01]  /*5100*/  FMUL R32, R32, R23.reuse ;  /* 0x0000001720207220 */ /* 0x080fe20000400000 */
[----:B------:R-:W-:Y:S01]  /*5110*/  ISETP.GT.AND P0, PT, R4, 0x9, PT ;  /* 0x000000090400780c */ /* 0x000fe20003f04270 */
[----:B------:R-:W-:Y:S01]  /*5120*/  IMAD.X R9, R5, 0x1, R7, P5 ;  /* 0x0000000105097824 */ /* 0x000fe200028e0607 */
[----:B------:R-:W-:Y:S01]  /*5130*/  ISETP.GT.AND P4, PT, R3, RZ, P1 ;  /* 0x000000ff0300720c */ /* 0x000fe20000f84270 */
[-C--:B------:R-:W-:Y:S01]  /*5140*/  FMUL R33, R33, R23.reuse ;  /* 0x0000001721217220 */ /* 0x080fe20000400000 */
[----:B------:R-:W-:Y:S01]  /*5150*/  F2FP.F16.F32.PACK_AB R26, RZ, R26 ;  /* 0x0000001aff1a723e */ /* 0x000fe200000000ff */
[-C--:B------:R-:W-:Y:S01]  /*5160*/  FMUL R34, R34, R23.reuse ;  /* 0x0000001722227220 */ /* 0x080fe20000400000 */
[----:B------:R-:W-:Y:S01]  /*5170*/  ISETP.GT.AND P5, PT, R3, RZ, P0 ;  /* 0x000000ff0300720c */ /* 0x000fe200007a4270 */
[----:B------:R-:W-:Y:S01]  /*5180*/  FMUL R35, R35, R23 ;  /* 0x0000001723237220 */ /* 0x000fe20000400000 */
[----:B------:R-:W-:Y:S01]  /*5190*/  F2FP.F16.F32.PACK_AB R27, RZ, R27 ;  /* 0x0000001bff1b723e */ /* 0x000fe200000000ff */
[----:B------:R-:W-:Y:S01]  /*51a0*/  @P2 STG.E.U16 desc[UR38][R8.64], R26 ;  /* 0x0000001a08002986 */ /* 0x000fe2000c101526 */
[----:B------:R-:W-:Y:S01]  /*51b0*/  F2FP.F16.F32.PACK_AB R28, RZ, R28 ;  /* 0x0000001cff1c723e */ /* 0x000fe200000000ff */
[-C--:B------:R-:W-:Y:S01]  /*51c0*/  FMUL R36, R36, R23.reuse ;  /* 0x0000001724247220 */ /* 0x080fe20000400000 */
[----:B------:R-:W-:Y:S01]  /*51d0*/  ISETP.GT.AND P2, PT, R3, 0x8, P1 ;  /* 0x000000080300780c */ /* 0x000fe20000f44270 */
[----:B------:R-:W-:Y:S01]  /*51e0*/  @P3 STG.E.U16 desc[UR38][R8.64+0x2], R27 ;  /* 0x0000021b08003986 */ /* 0x000fe2000c101526 */
[----:B------:R-:W-:Y:S01]  /*51f0*/  ISETP.GT.AND P1, PT, R4, 0x10, PT ;  /* 0x000000100400780c */ /* 0x000fe20003f24270 */
[----:B------:R-:W-:Y:S01]  /*5200*/  FMUL R37, R37, R23 ;  /* 0x0000001725257220 */ /* 0x000fe20000400000 */
[----:B------:R-:W-:Y:S01]  /*5210*/  F2FP.F16.F32.PACK_AB R29, RZ, R29 ;  /* 0x0000001dff1d723e */ /* 0x000fe200000000ff */
[----:B------:R-:W-:Y:S01]  /*5220*/  @P4 STG.E.U16 desc[UR38][R6.64+0x10], R28 ;  /* 0x0000101c06004986 */ /* 0x000fe2000c101526 */
[C---:B------:R-:W-:Y:S01]  /*5230*/  ISETP.GT.AND P3, PT, R3.reuse, 0x8, P0 ;  /* 0x000000080300780c */ /* 0x040fe20000764270 */
[-C--:B------:R-:W-:Y:S01]  /*5240*/  FMUL R38, R38, R23.reuse ;  /* 0x0000001726267220 */ /* 0x080fe20000400000 */
[----:B------:R-:W-:Y:S01]  /*5250*/  ISETP.GT.AND P0, PT, R4, 0x11, PT ;  /* 0x000000110400780c */ /* 0x000fe20003f04270 */
[----:B------:R-:W-:Y:S01]  /*5260*/  @P5 STG.E.U16 desc[UR38][R6.64+0x12], R29 ;  /* 0x0000121d06005986 */ /* 0x000fe2000c101526 */
        /* <DEDUP_REMOVED lines=161> */
[----:B------:R-:W-:Y:S01]  /*5c80*/  FMUL R87, R87, R23 ;  /* 0x0000001757577220 */ /* 0x000fe20000400000 */
[----:B------:R-:W-:-:S02]  /*5c90*/  F2FP.F16.F32.PACK_AB R62, RZ, R62 ;  /* 0x0000003eff3e723e */ /* 0x000fc400000000ff */
[C---:B------:R-:W-:Y:S02]  /*5ca0*/  ISETP.GT.AND P5, PT, R3.reuse, RZ, P0 ;  /* 0x000000ff0300720c */ /* 0x040fe400007a4270 */
[----:B------:R-:W-:Y:S01]  /*5cb0*/  F2FP.F16.F32.PACK_AB R63, RZ, R63 ;  /* 0x0000003fff3f723e */ /* 0x000fe200000000ff */
[----:B------:R-:W-:Y:S01]  /*5cc0*/  @P2 STG.E.U16 desc[UR38][R8.64+0x90], R62 ;  /* 0x0000903e08002986 */ /* 0x000fe2000c101526 */
[----:B------:R-:W-:Y:S02]  /*5cd0*/  F2FP.F16.F32.PACK_AB R64, RZ, R64 ;  /* 0x00000040ff40723e */ /* 0x000fe400000000ff */
[C---:B------:R-:W-:Y:S01]  /*5ce0*/  ISETP.GT.AND P2, PT, R3.reuse, 0x8, P1 ;  /* 0x000000080300780c */ /* 0x040fe20000f44270 */
[----:B------:R-:W-:Y:S01]  /*5cf0*/  @P3 STG.E.U16 desc[UR38][R8.64+0x92], R63 ;  /* 0x0000923f08003986 */ /* 0x000fe2000c101526 */
[----:B------:R-:W-:Y:S02]  /*5d00*/  ISETP.GT.AND P1, PT, R4, 0x58, PT ;  /* 0x000000580400780c */ /* 0x000fe40003f24270 */
[----:B------:R-:W-:Y:S01]  /*5d10*/  F2FP.F16.F32.PACK_AB R65, RZ, R65 ;  /* 0x00000041ff41723e */ /* 0x000fe200000000ff */
[----:B------:R-:W-:Y:S01]  /*5d20*/  @P4 STG.E.U16 desc[UR38][R6.64+0xa0], R64 ;  /* 0x0000a04006004986 */ /* 0x000fe2000c101526 */
[----:B------:R-:W-:-:S02]  /*5d30*/  ISETP.GT.AND P3, PT, R3, 0x8, P0 ;  /* 0x000000080300780c */ /* 0x000fc40000764270 */
[----:B------:R-:W-:Y:S01]  /*5d40*/  ISETP.GT.AND P0, PT, R4, 0x59, PT ;  /* 0x000000590400780c */ /* 0x000fe20003f04270 */
[----:B------:R-:W-:Y:S01]  /*5d50*/  @P5 STG.E.U16 desc[UR38][R6.64+0xa2], R65 ;  /* 0x0000a24106005986 */ /* 0x000fe2000c101526 */
[C---:B------:R-:W-:Y:S02]  /*5d60*/  ISETP.GT.AND P4, PT, R3.reuse, RZ, P1 ;  /* 0x000000ff0300720c */ /* 0x040fe40000f84270 */
[----:B------:R-:W-:Y:S02]  /*5d70*/  F2FP.F16.F32.PACK_AB R66, RZ, R66 ;  /* 0x00000042ff42723e */ /* 0x000fe400000000ff */
[----:B------:R-:W-:Y:S02]  /*5d80*/  ISETP.GT.AND P5, PT, R3, RZ, P0 ;  /* 0x000000ff0300720c */ /* 0x000fe400007a4270 */
[----:B------:R-:W-:Y:S01]  /*5d90*/  F2FP.F16.F32.PACK_AB R67, RZ, R67 ;  /* 0x00000043ff43723e */ /* 0x000fe200000000ff */
[----:B------:R-:W-:Y:S01]  /*5da0*/  @P2 STG.E.U16 desc[UR38][R8.64+0xa0], R66 ;  /* 0x0000a04208002986 */ /* 0x000fe2000c101526 */
[----:B------:R-:W-:-:S02]  /*5db0*/  F2FP.F16.F32.PACK_AB R68, RZ, R68 ;  /* 0x00000044ff44723e */ /* 0x000fc400000000ff */
[C---:B------:R-:W-:Y:S01]  /*5dc0*/  ISETP.GT.AND P2, PT, R3.reuse, 0x8, P1 ;  /* 0x000000080300780c */ /* 0x040fe20000f44270 */
[----:B------:R-:W-:Y:S01]  /*5dd0*/  @P3 STG.E.U16 desc[UR38][R8.64+0xa2], R67 ;  /* 0x0000a24308003986 */ /* 0x000fe2000c101526 */
[C---:B------:R-:W-:Y:S02]  /*5de0*/  ISETP.GT.AND P1, PT, R4.reuse, 0x60, PT ;  /* 0x000000600400780c */ /* 0x040fe40003f24270 */
[----:B------:R-:W-:Y:S01]  /*5df0*/  F2FP.F16.F32.PACK_AB R69, RZ, R69 ;  /* 0x00000045ff45723e */ /* 0x000fe200000000ff */
[----:B------:R-:W-:Y:S01]  /*5e00*/  @P4 STG.E.U16 desc[UR38][R6.64+0xb0], R68 ;  /* 0x0000b04406004986 */ /* 0x000fe2000c101526 */
[C---:B------:R-:W-:Y:S02]  /*5e10*/  ISETP.GT.AND P3, PT, R3.reuse, 0x8, P0 ;  /* 0x000000080300780c */ /* 0x040fe40000764270 */
[----:B------:R-:W-:Y:S01]  /*5e20*/  ISETP.GT.AND P0, PT, R4, 0x61, PT ;  /* 0x000000610400780c */ /* 0x000fe20003f04270 */
[----:B------:R-:W-:Y:S01]  /*5e30*/  @P5 STG.E.U16 desc[UR38][R6.64+0xb2], R69 ;  /* 0x0000b24506005986 */ /* 0x000fe2000c101526 */
[----:B------:R-:W-:-:S02]  /*5e40*/  ISETP.GT.AND P4, PT, R3, RZ, P1 ;  /* 0x000000ff0300720c */ /* 0x000fc40000f84270 */
[C---:B------:R-:W-:Y:S02]  /*5e50*/  ISETP.GT.AND P5, PT, R3.reuse, RZ, P0 ;  /* 0x000000ff0300720c */ /* 0x040fe400007a4270 */
[----:B------:R-:W-:Y:S02]  /*5e60*/  F2FP.F16.F32.PACK_AB R70, RZ, R70 ;  /* 0x00000046ff46723e */ /* 0x000fe400000000ff */
[----:B------:R-:W-:Y:S02]  /*5e70*/  F2FP.F16.F32.PACK_AB R71, RZ, R71 ;  /* 0x00000047ff47723e */ /* 0x000fe400000000ff */
[----:B------:R-:W-:Y:S01]  /*5e80*/  F2FP.F16.F32.PACK_AB R72, RZ, R72 ;  /* 0x00000048ff48723e */ /* 0x000fe200000000ff */
[----:B------:R-:W-:Y:S01]  /*5e90*/  @P2 STG.E.U16 desc[UR38][R8.64+0xb0], R70 ;  /* 0x0000b04608002986 */ /* 0x000fe2000c101526 */
[----:B------:R-:W-:Y:S02]  /*5ea0*/  F2FP.F16.F32.PACK_AB R73, RZ, R73 ;  /* 0x00000049ff49723e */ /* 0x000fe400000000ff */
[C---:B------:R-:W-:Y:S01]  /*5eb0*/  ISETP.GT.AND P1, PT, R3.reuse, 0x8, P1 ;  /* 0x000000080300780c */ /* 0x040fe20000f24270 */
[----:B------:R-:W-:Y:S01]  /*5ec0*/  @P3 STG.E.U16 desc[UR38][R8.64+0xb2], R71 ;  /* 0x0000b24708003986 */ /* 0x000fe2000c101526 */
[----:B------:R-:W-:-:S02]  /*5ed0*/  ISETP.GT.AND P2, PT, R3, 0x8, P0 ;  /* 0x000000080300780c */ /* 0x000fc40000744270 */
[C---:B------:R-:W-:Y:S01]  /*5ee0*/  ISETP.GT.AND P0, PT, R4.reuse, 0x69, PT ;  /* 0x000000690400780c */ /* 0x040fe20003f04270 */
[----:B------:R-:W-:Y:S01]  /*5ef0*/  @P4 STG.E.U16 desc[UR38][R6.64+0xc0], R72 ;  /* 0x0000c04806004986 */ /* 0x000fe2000c101526 */
[----:B------:R-:W-:Y:S02]  /*5f00*/  ISETP.GT.AND P4, PT, R4, 0x68, PT ;  /* 0x000000680400780c */ /* 0x000fe40003f84270 */
[----:B------:R-:W-:Y:S01]  /*5f10*/  F2FP.F16.F32.PACK_AB R74, RZ, R74 ;  /* 0x0000004aff4a723e */ /* 0x000fe200000000ff */
[----:B------:R-:W-:Y:S01]  /*5f20*/  @P5 STG.E.U16 desc[UR38][R6.64+0xc2], R73 ;  /* 0x0000c24906005986 */ /* 0x000fe2000c101526 */
[C---:B------:R-:W-:Y:S02]  /*5f30*/  ISETP.GT.AND P5, PT, R3.reuse, RZ, P4 ;  /* 0x000000ff0300720c */ /* 0x040fe400027a4270 */
[----:B------:R-:W-:Y:S01]  /*5f40*/  ISETP.GT.AND P3, PT, R3, RZ, P0 ;  /* 0x000000ff0300720c */ /* 0x000fe20000764270 */
[----:B------:R-:W-:Y:S01]  /*5f50*/  @P1 STG.E.U16 desc[UR38][R8.64+0xc0], R74 ;  /* 0x0000c04a08001986 */ /* 0x000fe2000c101526 */
[----:B------:R-:W-:-:S02]  /*5f60*/  F2FP.F16.F32.PACK_AB R75, RZ, R75 ;  /* 0x0000004bff4b723e */ /* 0x000fc400000000ff */
[----:B------:R-:W-:Y:S02]  /*5f70*/  F2FP.F16.F32.PACK_AB R76, RZ, R76 ;  /* 0x0000004cff4c723e */ /* 0x000fe400000000ff */
[C---:B------:R-:W-:Y:S01]  /*5f80*/  ISETP.GT.AND P4, PT, R3.reuse, 0x8, P4 ;  /* 0x000000080300780c */ /* 0x040fe20002784270 */
[----:B------:R-:W-:Y:S01]  /*5f90*/  @P2 STG.E.U16 desc[UR38][R8.64+0xc2], R75 ;  /* 0x0000c24b08002986 */ /* 0x000fe2000c101526 */
[----:B------:R-:W-:Y:S02]  /*5fa0*/  F2FP.F16.F32.PACK_AB R77, RZ, R77 ;  /* 0x0000004dff4d723e */ /* 0x000fe400000000ff */
[C---:B------:R-:W-:Y:S01]  /*5fb0*/  ISETP.GT.AND P2, PT, R4.reuse, 0x71, PT ;  /* 0x000000710400780c */ /* 0x040fe20003f44270 */
[----:B------:R-:W-:Y:S01]  /*5fc0*/  @P5 STG.E.U16 desc[UR38][R6.64+0xd0], R76 ;  /* 0x0000d04c06005986 */ /* 0x000fe2000c101526 */
[----:B------:R-:W-:Y:S02]  /*5fd0*/  ISETP.GT.AND P5, PT, R3, 0x8, P0 ;  /* 0x000000080300780c */ /* 0x000fe400007a4270 */
[C---:B------:R-:W-:Y:S01]  /*5fe0*/  ISETP.GT.AND P1, PT, R4.reuse, 0x78, PT ;  /* 0x000000780400780c */ /* 0x040fe20003f24270 */
[----:B------:R-:W-:Y:S01]  /*5ff0*/  @P3 STG.E.U16 desc[UR38][R6.64+0xd2], R77 ;  /* 0x0000d24d06003986 */ /* 0x000fe2000c101526 */
[----:B------:R-:W-:-:S02]  /*6000*/  ISETP.GT.AND P3, PT, R4, 0x70, PT ;  /* 0x000000700400780c */ /* 0x000fc40003f64270 */
[----:B------:R-:W-:Y:S01]  /*6010*/  ISETP.GT.AND P0, PT, R4, 0x79, PT ;  /* 0x000000790400780c */ /* 0x000fe20003f04270 */
[----:B------:R-:W-:Y:S01]  /*6020*/  @P4 IMAD.MOV.U32 R4, RZ, RZ, R8 ;  /* 0x000000ffff044224 */ /* 0x000fe200078e0008 */
[----:B------:R-:W-:Y:S01]  /*6030*/  F2FP.F16.F32.PACK_AB R78, RZ, R78 ;  /* 0x0000004eff4e723e */ /* 0x000fe200000000ff */
[----:B------:R-:W-:Y:S01]  /*6040*/  @P4 IMAD.MOV.U32 R5, RZ, RZ, R9 ;  /* 0x000000ffff054224 */ /* 0x000fe200078e0009 */
[----:B------:R-:W-:Y:S02]  /*6050*/  F2FP.F16.F32.PACK_AB R79, RZ, R79 ;  /* 0x0000004fff4f723e */ /* 0x000fe400000000ff */
[----:B------:R-:W-:Y:S02]  /*6060*/  F2FP.F16.F32.PACK_AB R80, RZ, R80 ;  /* 0x00000050ff50723e */ /* 0x000fe400000000ff */
[----:B------:R0:W-:Y:S01]  /*6070*/  @P4 STG.E.U16 desc[UR38][R4.64+0xd0], R78 ;  /* 0x0000d04e04004986 */ /* 0x0001e2000c101526 */
[----:B------:R-:W-:Y:S02]  /*6080*/  ISETP.GT.AND P4, PT, R3, RZ, P2 ;  /* 0x000000ff0300720c */ /* 0x000fe40001784270 */
[----:B------:R-:W-:-:S02]  /*6090*/  F2FP.F16.F32.PACK_AB R81, RZ, R81 ;  /* 0x00000051ff51723e */ /* 0x000fc400000000ff */
[----:B------:R-:W-:Y:S02]  /*60a0*/  ISETP.GT.AND P2, PT, R3, 0x8, P2 ;  /* 0x000000080300780c */ /* 0x000fe40001744270 */
[----:B------:R-:W-:Y:S02]  /*60b0*/  F2FP.F16.F32.PACK_AB R82, RZ, R82 ;  /* 0x00000052ff52723e */ /* 0x000fe400000000ff */
[----:B------:R-:W-:Y:S02]  /*60c0*/  F2FP.F16.F32.PACK_AB R83, RZ, R83 ;  /* 0x00000053ff53723e */ /* 0x000fe400000000ff */
[----:B------:R-:W-:Y:S01]  /*60d0*/  F2FP.F16.F32.PACK_AB R84, RZ, R84 ;  /* 0x00000054ff54723e */ /* 0x000fe200000000ff */
[----:B0-----:R-:W-:Y:S01]  /*60e0*/  @P5 IMAD.MOV.U32 R4, RZ, RZ, R8 ;  /* 0x000000ffff045224 */ /* 0x001fe200078e0008 */
[----:B------:R-:W-:Y:S01]  /*60f0*/  F2FP.F16.F32.PACK_AB R85, RZ, R85 ;  /* 0x00000055ff55723e */ /* 0x000fe200000000ff */
[----:B------:R-:W-:Y:S01]  /*6100*/  @P5 IMAD.MOV.U32 R5, RZ, RZ, R9 ;  /* 0x000000ffff055224 */ /* 0x000fe200078e0009 */
[----:B------:R-:W-:-:S02]  /*6110*/  F2FP.F16.F32.PACK_AB R86, RZ, R86 ;  /* 0x00000056ff56723e */ /* 0x000fc400000000ff */
[----:B------:R-:W-:Y:S02]  /*6120*/  F2FP.F16.F32.PACK_AB R87, RZ, R87 ;  /* 0x00000057ff57723e */ /* 0x000fe400000000ff */
[----:B------:R0:W-:Y:S01]  /*6130*/  @P5 STG.E.U16 desc[UR38][R4.64+0xd2], R79 ;  /* 0x0000d24f04005986 */ /* 0x0001e2000c101526 */
[C---:B------:R-:W-:Y:S02]  /*6140*/  ISETP.GT.AND P5, PT, R3.reuse, RZ, P3 ;  /* 0x000000ff0300720c */ /* 0x040fe40001fa4270 */
[----:B------:R-:W-:-:S11]  /*6150*/  ISETP.GT.AND P3, PT, R3, 0x8, P3 ;  /* 0x000000080300780c */ /* 0x000fd60001f64270 */
[----:B0-----:R-:W-:Y:S02]  /*6160*/  @P5 IMAD.MOV.U32 R4, RZ, RZ, R6 ;  /* 0x000000ffff045224 */ /* 0x001fe400078e0006 */
[----:B------:R-:W-:-:S05]  /*6170*/  @P5 IMAD.MOV.U32 R5, RZ, RZ, R7 ;  /* 0x000000ffff055224 */ /* 0x000fca00078e0007 */
[----:B------:R0:W-:Y:S01]  /*6180*/  @P5 STG.E.U16 desc[UR38][R4.64+0xe0], R80 ;  /* 0x0000e05004005986 */ /* 0x0001e2000c101526 */
[C---:B------:R-:W-:Y:S02]  /*6190*/  ISETP.GT.AND P5, PT, R3.reuse, RZ, P0 ;  /* 0x000000ff0300720c */ /* 0x040fe400007a4270 */
[----:B------:R-:W-:Y:S01]  /*61a0*/  ISETP.GT.AND P0, PT, R3, 0x8, P0 ;  /* 0x000000080300780c */ /* 0x000fe20000704270 */
[----:B0-----:R-:W-:Y:S02]  /*61b0*/  @P4 IMAD.MOV.U32 R4, RZ, RZ, R6 ;  /* 0x000000ffff044224 */ /* 0x001fe400078e0006 */
[----:B------:R-:W-:-:S05]  /*61c0*/  @P4 IMAD.MOV.U32 R5, RZ, RZ, R7 ;  /* 0x000000ffff054224 */ /* 0x000fca00078e0007 */
[----:B------:R0:W-:Y:S01]  /*61d0*/  @P4 STG.E.U16 desc[UR38][R4.64+0xe2], R81 ;  /* 0x0000e25104004986 */ /* 0x0001e2000c101526 */
[C---:B------:R-:W-:Y:S02]  /*61e0*/  ISETP.GT.AND P4, PT, R3.reuse, RZ, P1 ;  /* 0x000000ff0300720c */ /* 0x040fe40000f84270 */
[----:B------:R-:W-:Y:S01]  /*61f0*/  ISETP.GT.AND P1, PT, R3, 0x8, P1 ;  /* 0x000000080300780c */ /* 0x000fe20000f24270 */
[----:B0-----:R-:W-:Y:S02]  /*6200*/  @P3 IMAD.MOV.U32 R4, RZ, RZ, R8 ;  /* 0x000000ffff043224 */ /* 0x001fe400078e0008 */
[----:B------:R-:W-:-:S05]  /*6210*/  @P3 IMAD.MOV.U32 R5, RZ, RZ, R9 ;  /* 0x000000ffff053224 */ /* 0x000fca00078e0009 */
[----:B------:R0:W-:Y:S02]  /*6220*/  @P3 STG.E.U16 desc[UR38][R4.64+0xe0], R82 ;  /* 0x0000e05204003986 */ /* 0x0001e4000c101526 */
[----:B0-----:R-:W-:Y:S02]  /*6230*/  @P2 IMAD.MOV.U32 R4, RZ, RZ, R8 ;  /* 0x000000ffff042224 */ /* 0x001fe400078e0008 */
[----:B------:R-:W-:-:S05]  /*6240*/  @P2 IMAD.MOV.U32 R5, RZ, RZ, R9 ;  /* 0x000000ffff052224 */ /* 0x000fca00078e0009 */
[----:B------:R0:W-:Y:S02]  /*6250*/  @P2 STG.E.U16 desc[UR38][R4.64+0xe2], R83 ;  /* 0x0000e25304002986 */ /* 0x0001e4000c101526 */
[----:B0-----:R-:W-:Y:S02]  /*6260*/  @P4 IMAD.MOV.U32 R4, RZ, RZ, R6 ;  /* 0x000000ffff044224 */ /* 0x001fe400078e0006 */
[----:B------:R-:W-:-:S05]  /*6270*/  @P4 IMAD.MOV.U32 R5, RZ, RZ, R7 ;  /* 0x000000ffff054224 */ /* 0x000fca00078e0007 */
[----:B------:R0:W-:Y:S04]  /*6280*/  @P4 STG.E.U16 desc[UR38][R4.64+0xf0], R84 ;  /* 0x0000f05404004986 */ /* 0x0001e8000c101526 */
[----:B------:R1:W-:Y:S01]  /*6290*/  @P5 STG.E.U16 desc[UR38][R6.64+0xf2], R85 ;  /* 0x0000f25506005986 */ /* 0x0003e2000c101526 */
[----:B0-----:R-:W-:Y:S02]  /*62a0*/  @P1 IMAD.MOV.U32 R4, RZ, RZ, R8 ;  /* 0x000000ffff041224 */ /* 0x001fe400078e0008 */
[----:B------:R-:W-:-:S05]  /*62b0*/  @P1 IMAD.MOV.U32 R5, RZ, RZ, R9 ;  /* 0x000000ffff051224 */ /* 0x000fca00078e0009 */
[----:B------:R1:W-:Y:S04]  /*62c0*/  @P1 STG.E.U16 desc[UR38][R4.64+0xf0], R86 ;  /* 0x0000f05604001986 */ /* 0x0003e8000c101526 */
[----:B------:R1:W-:Y:S02]  /*62d0*/  @P0 STG.E.U16 desc[UR38][R8.64+0xf2], R87 ;  /* 0x0000f25708000986 */ /* 0x0003e4000c101526 */
.L_x_160:
[----:B------:R-:W-:Y:S05]  /*62e0*/  BSYNC B0 ;  /* 0x0000000000007941 */ /* 0x000fea0003800000 */
.L_x_34:
[----:B------:R-:W-:Y:S01]  /*62f0*/  IADD3 R16, P0, R16, UR36, RZ ;  /* 0x0000002410107c10 */ /* 0x000fe2000ff1e0ff */
[----:B------:R-:W-:Y:S01]  /*6300*/  ULDC.64 UR4, c[0x0][0x650] ;  /* 0x0001940000047ab9 */ /* 0x000fe20000000a00 */
[----:B------:R-:W-:Y:S01]  /*6310*/  PRMT R3, RZ, 0x7610, R3 ;  /* 0x00007610ff037816 */ /* 0x000fe20000000003 */
[----:B------:R-:W-:Y:S01]  /*6320*/  IMAD.MOV.U32 R100, RZ, RZ, -0x1 ;  /* 0xffffffffff647424 */ /* 0x000fe200078e00ff */
[----:B------:R-:W-:Y:S01]  /*6330*/  IADD3.X R17, R17, UR42, RZ, P0, !PT ;  /* 0x0000002a11117c10 */ /* 0x000fe200087fe4ff */
[----:B------:R-:W-:Y:S01]  /*6340*/  IMAD.MOV.U32 R101, RZ, RZ, -0x1 ;  /* 0xffffffffff657424 */ /* 0x000fe200078e00ff */
[----:B------:R-:W-:-:S04]  /*6350*/  ISETP.GE.U32.AND P0, PT, R16, UR4, PT ;  /* 0x0000000410007c0c */ /* 0x000fc8000bf06070 */
[----:B------:R-:W-:-:S13]  /*6360*/  ISETP.GE.U32.AND.EX P0, PT, R17, UR5, PT, P0 ;  /* 0x0000000511007c0c */ /* 0x000fda000bf06100 */
[----:B------:R-:W-:Y:S05]  /*6370*/  @P0 BRA `(.L_x_161) ;  /* 0x00000004004c0947 */ /* 0x000fea0003800000 */
[----:B------:R-:W0:Y:S01]  /*6380*/  LDC.64 R10, c[0x0][0x628] ;  /* 0x00018a00ff0a7b82 */ /* 0x000e220000000a00 */
[----:B---3--:R-:W3:Y:S01]  /*6390*/  S2R R12, SR_CTAID.X ;  /* 0x00000000000c7919 */ /* 0x008ee20000002500 */
[----:B-12-4-:R-:W-:Y:S02]  /*63a0*/  IMAD.MOV.U32 R8, RZ, RZ, R16 ;  /* 0x000000ffff087224 */ /* 0x016fe400078e0010 */
[----:B------:R-:W-:Y:S01]  /*63b0*/  IMAD.MOV.U32 R9, RZ, RZ, R17 ;  /* 0x000000ffff097224 */ /* 0x000fe200078e0011 */
[----:B------:R-:W1:Y:S03]  /*63c0*/  S2R R20, SR_CTAID.Y ;  /* 0x0000000000147919 */ /* 0x000e660000002600 */
[----:B------:R-:W2:Y:S08]  /*63d0*/  LDC R0, c[0x0][0x630] ;  /* 0x00018c00ff007b82 */ /* 0x000eb00000000800 */
[----:B------:R-:W4:Y:S01]  /*63e0*/  LDC.64 R14, c[0x0][0x620] ;  /* 0x00018800ff0e7b82 */ /* 0x000f220000000a00 */
[----:B0-----:R-:W-:-:S04]  /*63f0*/  ISETP.NE.U32.AND P0, PT, R10, RZ, PT ;  /* 0x000000ff0a00720c */ /* 0x001fc80003f05070 */
[----:B------:R-:W-:-:S13]  /*6400*/  ISETP.NE.AND.EX P0, PT, R11, RZ, PT, P0 ;  /* 0x000000ff0b00720c */ /* 0x000fda0003f05300 */
[----:B-1234-:R-:W-:Y:S05]  /*6410*/  @!P0 BRA `(.L_x_162) ;  /* 0x0000000000288947 */ /* 0x01efea0003800000 */
        /* <DEDUP_REMOVED lines=10> */
.L_x_162:
[-CC-:B------:R-:W-:Y:S01]  /*64c0*/  SHF.R.U64 R101, R8, R0.reuse, R9.reuse ;  /* 0x0000000008657219 */ /* 0x180fe20000001209 */
[----:B------:R-:W0:Y:S01]  /*64d0*/  LDC.64 R26, c[0x0][0x640] ;  /* 0x00019000ff1a7b82 */ /* 0x000e220000000a00 */
[----:B------:R-:W-:Y:S01]  /*64e0*/  SHF.R.U32.HI R0, RZ, R0, R9 ;  /* 0x00000000ff007219 */ /* 0x000fe20000011609 */
[----:B------:R-:W-:Y:S01]  /*64f0*/  ULDC UR4, c[0x0][0x150] ;  /* 0x0000540000047ab9 */ /* 0x000fe20000000800 */
[----:B------:R-:W-:Y:S02]  /*6500*/  IADD3 R3, P0, RZ, -R101, RZ ;  /* 0x80000065ff037210 */ /* 0x000fe40007f1e0ff */
[----:B------:R-:W-:-:S03]  /*6510*/  I2FP.F32.U32 R7, R12 ;  /* 0x0000000c00077245 */ /* 0x000fc60000201000 */
[----:B------:R-:W1:Y:S01]  /*6520*/  LDC R6, c[0x0][0x618] ;  /* 0x00018600ff067b82 */ /* 0x000e620000000800 */
[----:B------:R-:W-:Y:S02]  /*6530*/  IMAD.X R5, RZ, RZ, ~R0, P0 ;  /* 0x000000ffff057224 */ /* 0x000fe400000e0e00 */
[----:B------:R-:W-:Y:S01]  /*6540*/  FMUL R7, R7, UR4 ;  /* 0x0000000407077c20 */ /* 0x000fe20008400000 */
[----:B------:R-:W-:Y:S01]  /*6550*/  ULDC UR4, c[0x0][0x154] ;  /* 0x0000550000047ab9 */ /* 0x000fe20000000800 */
[-C--:B------:R-:W-:Y:S02]  /*6560*/  IMAD R0, R5, R14.reuse, RZ ;  /* 0x0000000e05007224 */ /* 0x080fe400078e02ff */
[C---:B------:R-:W-:Y:S01]  /*6570*/  IMAD.WIDE.U32 R4, R3.reuse, R14, R16 ;  /* 0x0000000e03047225 */ /* 0x040fe200078e0010 */
[----:B------:R-:W2:Y:S01]  /*6580*/  LDC R8, c[0x0][0x608] ;  /* 0x00018200ff087b82 */ /* 0x000ea20000000800 */
[----:B------:R-:W3:Y:S02]  /*6590*/  F2I.U32.TRUNC.NTZ R7, R7 ;  /* 0x0000000700077305 */ /* 0x000ee4000020f000 */
[----:B------:R-:W-:Y:S01]  /*65a0*/  IMAD R3, R3, R15, R0 ;  /* 0x0000000f03037224 */ /* 0x000fe200078e0200 */
[----:B------:R-:W-:-:S03]  /*65b0*/  I2FP.F32.U32 R0, R20 ;  /* 0x0000001400007245 */ /* 0x000fc60000201000 */
[----:B------:R-:W-:Y:S01]  /*65c0*/  IMAD.IADD R3, R5, 0x1, R3 ;  /* 0x0000000105037824 */ /* 0x000fe200078e0203 */
[----:B------:R-:W4:Y:S01]  /*65d0*/  LDC R11, c[0x0][0x658] ;  /* 0x00019600ff0b7b82 */ /* 0x000f220000000800 */
[----:B0-----:R-:W-:-:S04]  /*65e0*/  ISETP.NE.U32.AND P0, PT, R26, RZ, PT ;  /* 0x000000ff1a00720c */ /* 0x001fc80003f05070 */
[----:B------:R-:W-:-:S03]  /*65f0*/  ISETP.NE.AND.EX P0, PT, R27, RZ, PT, P0 ;  /* 0x000000ff1b00720c */ /* 0x000fc60003f05300 */
[----:B------:R-:W0:Y:S01]  /*6600*/  LDC R9, c[0x0][0x144] ;  /* 0x00005100ff097b82 */ /* 0x000e220000000800 */
[-C--:B-1----:R-:W-:Y:S01]  /*6610*/  SHF.R.U64 R10, R4, R6.reuse, R3 ;  /* 0x00000006040a7219 */ /* 0x082fe20000001203 */
[----:B---3--:R-:W-:Y:S01]  /*6620*/  IMAD.MOV R7, RZ, RZ, -R7 ;  /* 0x000000ffff077224 */ /* 0x008fe200078e0a07 */
[----:B------:R-:W-:Y:S01]  /*6630*/  SHF.R.U32.HI R3, RZ, R6, R3 ;  /* 0x00000006ff037219 */ /* 0x000fe20000011603 */
[----:B------:R-:W-:-:S04]  /*6640*/  FMUL R6, R0, UR4 ;  /* 0x0000000400067c20 */ /* 0x000fc80008400000 */
[----:B------:R-:W1:Y:S01]  /*6650*/  LDC R21, c[0x0][0x148] ;  /* 0x00005200ff157b82 */ /* 0x000e620000000800 */
[----:B------:R3:W0:Y:S01]  /*6660*/  F2I.U32.TRUNC.NTZ R14, R6 ;  /* 0x00000006000e7305 */ /* 0x000622000020f000 */
[-CC-:B--2---:R-:W-:Y:S02]  /*6670*/  SHF.R.U64 R13, R10, R8.reuse, R3.reuse ;  /* 0x000000080a0d7219 */ /* 0x184fe40000001203 */
[----:B------:R-:W-:-:S04]  /*6680*/  SHF.R.U32.HI R0, RZ, R8, R3 ;  /* 0x00000008ff007219 */ /* 0x000fc80000011603 */
[----:B-----5:R-:W2:Y:S01]  /*6690*/  LDC R24, c[0x0][0x648] ;  /* 0x00019200ff187b82 */ /* 0x020ea20000000800 */
[-CC-:B----4-:R-:W-:Y:S02]  /*66a0*/  SHF.R.U64 R15, R13, R11.reuse, R0.reuse ;  /* 0x0000000b0d0f7219 */ /* 0x190fe40000001200 */
[----:B------:R-:W-:-:S03]  /*66b0*/  SHF.R.U32.HI R5, RZ, R11, R0 ;  /* 0x0000000bff057219 */ /* 0x000fc60000011600 */
[----:B------:R-:W-:Y:S02]  /*66c0*/  IMAD.MOV.U32 R4, RZ, RZ, R15 ;  /* 0x000000ffff047224 */ /* 0x000fe400078e000f */
[----:B------:R-:W4:Y:S01]  /*66d0*/  LDC R28, c[0x0][0x638] ;  /* 0x00018e00ff1c7b82 */ /* 0x000f220000000800 */
[----:B0-----:R-:W-:-:S07]  /*66e0*/  IMAD R25, R9, R7, R12 ;  /* 0x0000000709197224 */ /* 0x001fce00078e020c */
[----:B------:R-:W0:Y:S08]  /*66f0*/  LDC R29, c[0x0][0x610] ;  /* 0x00018400ff1d7b82 */ /* 0x000e300000000800 */
[----:B------:R-:W0:Y:S01]  /*6700*/  LDC R30, c[0x0][0x600] ;  /* 0x00018000ff1e7b82 */ /* 0x000e220000000800 */
[----:B-123--:R-:W-:Y:S05]  /*6710*/  @!P0 BRA `(.L_x_163) ;  /* 0x0000000000288947 */ /* 0x00efea0003800000 */
[----:B------:R-:W1:Y:S02]  /*6720*/  LDC R0, c[0x0][0x64c] ;  /* 0x00019300ff007b82 */ /* 0x000e640000000800 */
[----:B-1----:R-:W-:-:S05]  /*6730*/  IADD3 R3, P0, R15, R0, RZ ;  /* 0x000000000f037210 */ /* 0x002fca0007f1e0ff */
        /* <DEDUP_REMOVED lines=8> */
.L_x_163:
[----:B------:R-:W-:Y:S01]  /*67c0*/  ISETP.NE.AND P0, PT, R2, 0x1, PT ;  /* 0x000000010200780c */ /* 0x000fe20003f05270 */
[----:B------:R-:W-:Y:S01]  /*67d0*/  IMAD.MOV R14, RZ, RZ, -R14 ;  /* 0x000000ffff0e7224 */ /* 0x000fe200078e0a0e */
[----:B------:R-:W-:Y:S02]  /*67e0*/  SHF.R.U64 R3, R4, R24, R5 ;  /* 0x0000001804037219 */ /* 0x000fe40000001205 */
[----:B------:R-:W-:Y:S02]  /*67f0*/  LOP3.LUT R0, R13, R98, RZ, 0xc0, !PT ;  /* 0x000000620d007212 */ /* 0x000fe400078ec0ff */
[----:B------:R-:W-:Y:S01]  /*6800*/  LOP3.LUT R10, R10, R97, RZ, 0xc0, !PT ;  /* 0x000000610a0a7212 */ /* 0x000fe200078ec0ff */
[----:B------:R-:W-:Y:S02]  /*6810*/  IMAD.MOV R4, RZ, RZ, -R3 ;  /* 0x000000ffff047224 */ /* 0x000fe400078e0a03 */
[----:B------:R-:W-:Y:S02]  /*6820*/  IMAD R0, R93, R3, R0 ;  /* 0x000000035d007224 */ /* 0x000fe400078e0200 */
[----:B----4-:R-:W-:-:S02]  /*6830*/  IMAD R3, R4, R28, R15 ;  /* 0x0000001c04037224 */ /* 0x010fc400078e020f */
[----:B------:R-:W-:Y:S02]  /*6840*/  @P0 IMAD R25, R21, R14, R20 ;  /* 0x0000000e15190224 */ /* 0x000fe400078e0214 */
[----:B0-----:R-:W-:Y:S02]  /*6850*/  IMAD R5, R3, R30, R10 ;  /* 0x0000001e03057224 */ /* 0x001fe400078e020a */
[----:B------:R-:W-:Y:S02]  /*6860*/  IMAD R0, R0, R29, R25 ;  /* 0x0000001d00007224 */ /* 0x000fe400078e0219 */
[----:B------:R-:W-:-:S03]  /*6870*/  IMAD.MOV.U32 R4, RZ, RZ, 0x1 ;  /* 0x00000001ff047424 */ /* 0x000fc600078e00ff */
[----:B------:R-:W-:Y:S02]  /*6880*/  SEL R100, R5, R0, !P0 ;  /* 0x0000000005647207 */ /* 0x000fe40004000000 */
[----:B------:R-:W-:Y:S02]  /*6890*/  PRMT R3, R4, 0x7610, R3 ;  /* 0x0000761004037816 */ /* 0x000fe40000000003 */
[----:B------:R-:W-:-:S07]  /*68a0*/  SEL R0, R0, R5, !P0 ;  /* 0x0000000500007207 */ /* 0x000fce0004000000 */
.L_x_161:
[----:B------:R-:W-:Y:S01]  /*68b0*/  UIMAD.WIDE.U32 UR4, UR41, 0x24924925, URZ ;  /* 0x24924925290478a5 */ /* 0x000fe2000f8e003f */
[----:B------:R-:W-:Y:S01]  /*68c0*/  LOP3.LUT P0, RZ, R3, 0xff, RZ, 0xc0, !PT ;  /* 0x000000ff03ff7812 */ /* 0x000fe2000780c0ff */
[----:B------:R-:W-:Y:S02]  /*68d0*/  IMAD.MOV.U32 R103, RZ, RZ, R0 ;  /* 0x000000ffff677224 */ /* 0x000fe400078e0000 */
[----:B------:R-:W-:-:S04]  /*68e0*/  UIADD3 UR4, UR41, -UR5, URZ ;  /* 0x8000000529047290 */ /* 0x000fc8000fffe03f */
[----:B------:R-:W-:-:S04]  /*68f0*/  ULEA.HI UR4, UR4, UR5, URZ, 0x1f ;  /* 0x0000000504047291 */ /* 0x000fc8000f8ff83f */
[----:B------:R-:W-:-:S04]  /*6900*/  USHF.R.U32.HI UR4, URZ, 0x2, UR4 ;  /* 0x000000023f047899 */ /* 0x000fc80008011604 */
[----:B------:R-:W-:Y:S01]  /*6910*/  UIMAD UR41, UR4, -0x7, UR41 ;  /* 0xfffffff9042978a4 */ /* 0x000fe2000f8e0229 */
[----:B------:R-:W-:Y:S11]  /*6920*/  @P0 BRA `(.L_x_164) ;  /* 0xffffffa800f40947 */ /* 0x000ff6000383ffff */
[----:B------:R-:W-:Y:S05]  /*6930*/  EXIT ;  /* 0x000000000000794d */ /* 0x000fea0003800000 */
.L_x_7:
        /* <DEDUP_REMOVED lines=26> */
.L_x_166:
[----:B------:R-:W0:Y:S01]  /*6ae0*/  LDC.64 R28, c[0x0][0x640] ;  /* 0x00019000ff1c7b82 */ /* 0x000e220000000a00 */
[-CC-:B------:R-:W-:Y:S01]  /*6af0*/  SHF.R.U64 R21, R14, R8.reuse, R15.reuse ;  /* 0x000000080e157219 */ /* 0x180fe2000000120f */
[----:B------:R-:W-:Y:S01]  /*6b00*/  IMAD.MOV.U32 R31, RZ, RZ, 0x1 ;  /* 0x00000001ff1f7424 */ /* 0x000fe200078e00ff */
[----:B------:R-:W-:Y:S02]  /*6b10*/  SHF.R.U32.HI R7, RZ, R8, R15 ;  /* 0x00000008ff077219 */ /* 0x000fe4000001160f */
[----:B------:R-:W-:-:S03]  /*6b20*/  IADD3 R13, P0, RZ, -R21, RZ ;  /* 0x80000015ff0d7210 */ /* 0x000fc60007f1e0ff */
[----:B------:R-:W1:Y:S02]  /*6b30*/  LDC R12, c[0x0][0x618] ;  /* 0x00018600ff0c7b82 */ /* 0x000e640000000800 */
[----:B------:R-:W-:Y:S02]  /*6b40*/  IMAD.X R7, RZ, RZ, ~R7, P0 ;  /* 0x000000ffff077224 */ /* 0x000fe400000e0e07 */
[----:B------:R-:W-:-:S04]  /*6b50*/  IMAD.WIDE.U32 R10, R13, R24, R16 ;  /* 0x000000180d0a7225 */ /* 0x000fc800078e0010 */
[----:B------:R-:W2:Y:S01]  /*6b60*/  LDC R14, c[0x0][0x608] ;  /* 0x00018200ff0e7b82 */ /* 0x000ea20000000800 */
[----:B------:R-:W-:-:S04]  /*6b70*/  IMAD R8, R7, R24, RZ ;  /* 0x0000001807087224 */ /* 0x000fc800078e02ff */
[----:B------:R-:W-:-:S03]  /*6b80*/  IMAD R7, R13, R25, R8 ;  /* 0x000000190d077224 */ /* 0x000fc600078e0208 */
[----:B------:R-:W3:Y:S01]  /*6b90*/  LDC R26, c[0x0][0x658] ;  /* 0x00019600ff1a7b82 */ /* 0x000ee20000000800 */
[----:B------:R-:W-:Y:S01]  /*6ba0*/  IMAD.IADD R7, R11, 0x1, R7 ;  /* 0x000000010b077824 */ /* 0x000fe200078e0207 */
[----:B0-----:R-:W-:Y:S01]  /*6bb0*/  ISETP.NE.U32.AND P0, PT, R28, RZ, PT ;  /* 0x000000ff1c00720c */ /* 0x001fe20003f05070 */
[----:B------:R-:W-:-:S03]  /*6bc0*/  IMAD.MOV.U32 R11, RZ, RZ, -0x1 ;  /* 0xffffffffff0b7424 */ /* 0x000fc600078e00ff */
        /* <DEDUP_REMOVED lines=8> */
[-C--:B---3--:R-:W-:Y:S02]  /*6c50*/  SHF.L.U32 R10, R11, R26.reuse, RZ ;  /* 0x0000001a0b0a7219 */ /* 0x088fe400000006ff */
[--C-:B------:R-:W-:Y:S02]  /*6c60*/  SHF.R.U64 R24, R22, R26, R7.reuse ;  /* 0x0000001a16187219 */ /* 0x100fe40000001207 */
[----:B------:R-:W-:Y:S02]  /*6c70*/  LOP3.LUT R33, RZ, R10, RZ, 0x33, !PT ;  /* 0x0000000aff217212 */ /* 0x000fe400078e33ff */
[----:B------:R-:W-:Y:S01]  /*6c80*/  SHF.R.U32.HI R11, RZ, R26, R7 ;  /* 0x0000001aff0b7219 */ /* 0x000fe20000011607 */
[----:B------:R-:W3:Y:S01]  /*6c90*/  LDC R30, c[0x0][0x610] ;  /* 0x00018400ff1e7b82 */ /* 0x000ee20000000800 */
[----:B------:R-:W-:Y:S01]  /*6ca0*/  IMAD.MOV.U32 R10, RZ, RZ, R24 ;  /* 0x000000ffff0a7224 */ /* 0x000fe200078e0018 */
[----:B------:R-:W-:Y:S06]  /*6cb0*/  @!P0 BRA `(.L_x_167) ;  /* 0x0000000000288947 */ /* 0x000fec0003800000 */
        /* <DEDUP_REMOVED lines=10> */
.L_x_167:
[----:B------:R-:W-:Y:S02]  /*6d60*/  ISETP.NE.AND P0, PT, R2, 0x1, PT ;  /* 0x000000010200780c */ /* 0x000fe40003f05270 */
[----:B-1----:R-:W-:Y:S01]  /*6d70*/  SHF.R.U64 R8, R10, R8, R11 ;  /* 0x000000080a087219 */ /* 0x002fe2000000120b */
[----:B0-----:R-:W-:Y:S01]  /*6d80*/  VIADD R11, R25, 0xffffffff ;  /* 0xffffffff190b7836 */ /* 0x001fe20000000000 */
[----:B------:R-:W-:Y:S02]  /*6d90*/  SHF.L.U32 R31, R31, R26, RZ ;  /* 0x0000001a1f1f7219 */ /* 0x000fe400000006ff */
[----:B------:R-:W-:Y:S01]  /*6da0*/  LOP3.LUT R5, R22, R33, RZ, 0xc0, !PT ;  /* 0x0000002116057212 */ /* 0x000fe200078ec0ff */
[----:B------:R-:W-:-:S04]  /*6db0*/  IMAD.MOV R7, RZ, RZ, -R8 ;  /* 0x000000ffff077224 */ /* 0x000fc800078e0a08 */
[----:B------:R-:W-:Y:S02]  /*6dc0*/  IMAD R5, R31, R8, R5 ;  /* 0x000000081f057224 */ /* 0x000fe400078e0205 */
[----:B------:R-:W-:Y:S01]  /*6dd0*/  @P0 IMAD R6, R9, R23, R4 ;  /* 0x0000001709060224 */ /* 0x000fe200078e0204 */
[----:B------:R-:W-:Y:S01]  /*6de0*/  LOP3.LUT R9, R20, R11, RZ, 0xc0, !PT ;  /* 0x0000000b14097212 */ /* 0x000fe200078ec0ff */
[----:B--2---:R-:W-:Y:S02]  /*6df0*/  IMAD R4, R7, R27, R24 ;  /* 0x0000001b07047224 */ /* 0x004fe400078e0218 */
[----:B---3--:R-:W-:Y:S02]  /*6e00*/  IMAD R6, R5, R30, R6 ;  /* 0x0000001e05067224 */ /* 0x008fe400078e0206 */
[----:B------:R-:W-:Y:S02]  /*6e10*/  IMAD R5, R4, R25, R9 ;  /* 0x0000001904057224 */ /* 0x000fe400078e0209 */
[----:B------:R-:W-:-:S02]  /*6e20*/  IMAD.MOV.U32 R8, RZ, RZ, 0x1 ;  /* 0x00000001ff087424 */ /* 0x000fc400078e00ff */
[----:B------:R-:W-:Y:S01]  /*6e30*/  IMAD.MOV.U32 R7, RZ, RZ, R21 ;  /* 0x000000ffff077224 */ /* 0x000fe200078e0015 */
[----:B------:R-:W-:Y:S02]  /*6e40*/  SEL R19, R5, R6, !P0 ;  /* 0x0000000605137207 */ /* 0x000fe40004000000 */
[----:B------:R-:W-:-:S07]  /*6e50*/  SEL R12, R6, R5, !P0 ;  /* 0x00000005060c7207 */ /* 0x000fce0004000000 */
.L_x_165:
[----:B------:R-:W-:-:S08]  /*6e60*/  NOP ;  /* 0x0000000000007918 */ /* 0x000fd00000000000 */
[----:B------:R-:W0:-:S00]  /*6e70*/  USETMAXREG.DEALLOC.CTAPOOL 0x28 ;  /* 0x00000028000079c8 */ /* 0x000e0000080e0500 */
[----:B0-----:R-:W-:-:S13]  /*6e80*/  ISETP.NE.AND P0, PT, R3, RZ, PT ;  /* 0x000000ff0300720c */ /* 0x001fda0003f05270 */
[----:B------:R-:W-:Y:S05]  /*6e90*/  @P0 EXIT ;  /* 0x000000000000094d */ /* 0x000fea0003800000 */
[----:B------:R-:W-:Y:S01]  /*6ea0*/  LOP3.LUT P0, RZ, R8, 0xff, RZ, 0xc0, !PT ;  /* 0x000000ff08ff7812 */ /* 0x000fe2000780c0ff */
[----:B------:R-:W-:Y:S02]  /*6eb0*/  IMAD.MOV.U32 R3, RZ, RZ, 0x1 ;  /* 0x00000001ff037424 */ /* 0x000fe400078e00ff */
[----:B------:R-:W-:-:S10]  /*6ec0*/  IMAD.MOV.U32 R13, RZ, RZ, RZ ;  /* 0x000000ffff0d7224 */ /* 0x000fd400078e00ff */
[----:B------:R-:W-:Y:S05]  /*6ed0*/  @!P0 BRA `(.L_x_168) ;  /* 0x0000000c00a48947 */ /* 0x000fea0003800000 */
[----:B------:R-:W0:Y:S01]  /*6ee0*/  LDC R3, c[0x0][0x28c] ;  /* 0x0000a300ff037b82 */ /* 0x000e220000000800 */
[----:B------:R-:W-:Y:S01]  /*6ef0*/  ULDC UR5, c[0x0][0x658] ;  /* 0x0001960000057ab9 */ /* 0x000fe20000000800 */
[----:B------:R-:W-:Y:S01]  /*6f00*/  UMOV UR8, 0xffffffff ;  /* 0xffffffff00087882 */ /* 0x000fe20000000000 */
[----:B------:R-:W-:Y:S01]  /*6f10*/  UMOV UR11, 0x1 ;  /* 0x00000001000b7882 */ /* 0x000fe20000000000 */
[----:B------:R-:W-:Y:S01]  /*6f20*/  USHF.L.U32 UR8, UR8, UR5, URZ ;  /* 0x0000000508087299 */ /* 0x000fe2000800063f */
[----:B------:R-:W-:Y:S01]  /*6f30*/  BSSY B0, `(.L_x_168) ;  /* 0x00000e3000007945 */ /* 0x000fe20003800000 */
[----:B------:R-:W-:Y:S01]  /*6f40*/  IMAD.MOV.U32 R11, RZ, RZ, 0x1 ;  /* 0x00000001ff0b7424 */ /* 0x000fe200078e00ff */
[----:B------:R-:W-:Y:S01]  /*6f50*/  LOP3.LUT R10, R18, 0x2, RZ, 0xfc, !PT ;  /* 0x00000002120a7812 */ /* 0x000fe200078efcff */
[----:B------:R-:W1:Y:S01]  /*6f60*/  S2UR UR7, SR_CgaCtaId ;  /* 0x00000000000779c3 */ /* 0x000e620000008800 */
[----:B------:R-:W-:Y:S01]  /*6f70*/  ULOP3.LUT UR21, URZ, UR8, URZ, 0x33, !UPT ;  /* 0x000000083f157292 */ /* 0x000fe2000f8e333f */
[----:B------:R-:W-:Y:S01]  /*6f80*/  IMAD.MOV.U32 R13, RZ, RZ, RZ ;  /* 0x000000ffff0d7224 */ /* 0x000fe200078e00ff */
[----:B------:R-:W-:Y:S01]  /*6f90*/  ULDC UR4, c[0x0][0x600] ;  /* 0x0001800000047ab9 */ /* 0x000fe20000000800 */
[----:B------:R-:W-:Y:S01]  /*6fa0*/  UMOV UR23, 0x1111 ;  /* 0x0000111100177882 */ /* 0x000fe20000000000 */
[----:B------:R-:W-:-:S02]  /*6fb0*/  UIADD3 UR4, UR4, -0x1, URZ ;  /* 0xffffffff04047890 */ /* 0x000fc4000fffe03f */
[----:B------:R-:W-:Y:S01]  /*6fc0*/  USHF.L.U32 UR5, UR11, UR5, URZ ;  /* 0x000000050b057299 */ /* 0x000fe2000800063f */
[----:B------:R-:W-:Y:S01]  /*6fd0*/  ULDC.64 UR32, c[0x0][0x198] ;  /* 0x0000660000207ab9 */ /* 0x000fe20000000a00 */
[----:B0-----:R-:W-:-:S05]  /*6fe0*/  VIADD R3, R3, 0x3f ;  /* 0x0000003f03037836 */ /* 0x001fca0000000000 */
[----:B------:R-:W-:Y:S01]  /*6ff0*/  SHF.R.S32.HI R4, RZ, 0x1f, R3 ;  /* 0x0000001fff047819 */ /* 0x000fe20000011403 */
[----:B-1----:R-:W-:-:S03]  /*7000*/  USHF.R.U32.HI UR31, URZ, 0x2, UR7 ;  /* 0x000000023f1f7899 */ /* 0x002fc60008011607 */
[----:B------:R-:W-:Y:S01]  /*7010*/  LEA.HI R4, R4, R3, RZ, 0x6 ;  /* 0x0000000304047211 */ /* 0x000fe200078f30ff */
[----:B------:R-:W-:Y:S01]  /*7020*/  ULOP3.LUT UR6, UR7, 0x3, URZ, 0xc0, !UPT ;  /* 0x0000000307067892 */ /* 0x000fe2000f8ec03f */
[----:B------:R-:W-:Y:S01]  /*7030*/  IMAD.MOV.U32 R3, RZ, RZ, 0x1 ;  /* 0x00000001ff037424 */ /* 0x000fe200078e00ff */
[----:B------:R-:W-:Y:S01]  /*7040*/  USHF.L.U32 UR13, UR7, 0x5, URZ ;  /* 0x00000005070d7899 */ /* 0x000fe2000800063f */
[----:B------:R-:W-:Y:S01]  /*7050*/  SHF.R.S32.HI R8, RZ, 0x6, R4 ;  /* 0x00000006ff087819 */ /* 0x000fe20000011404 */
[----:B------:R-:W-:Y:S02]  /*7060*/  USHF.L.U32 UR30, UR7, 0xb, URZ ;  /* 0x0000000b071e7899 */ /* 0x000fe4000800063f */
[----:B------:R-:W-:Y:S02]  /*7070*/  ULOP3.LUT UR7, UR7, 0xfffffffc, URZ, 0xc0, !UPT ;  /* 0xfffffffc07077892 */ /* 0x000fe4000f8ec03f */
[----:B------:R-:W-:Y:S01]  /*7080*/  UISETP.GT.U32.AND UP0, UPT, UR6, 0xffff, UPT ;  /* 0x0000ffff0600788c */ /* 0x000fe2000bf04070 */
[----:B------:R-:W-:Y:S01]  /*7090*/  VIADD R9, R8, 0x1 ;  /* 0x0000000108097836 */ /* 0x000fe20000000000 */
[----:B------:R-:W-:-:S02]  /*70a0*/  ULOP3.LUT UR9, UR7, 0x1, URZ, 0xfc, !UPT ;  /* 0x0000000107097892 */ /* 0x000fc4000f8efc3f */
[----:B------:R-:W-:Y:S02]  /*70b0*/  ULOP3.LUT UR10, UR7, 0x2, URZ, 0xfc, !UPT ;  /* 0x00000002070a7892 */ /* 0x000fe4000f8efc3f */
[----:B------:R-:W-:Y:S02]  /*70c0*/  USHF.L.U32 UR8, UR11, UR7, URZ ;  /* 0x000000070b087299 */ /* 0x000fe4000800063f */
[----:B------:R-:W-:Y:S02]  /*70d0*/  ULOP3.LUT UR7, UR7, 0x3, URZ, 0xfc, !UPT ;  /* 0x0000000307077892 */ /* 0x000fe4000f8efc3f */
[----:B------:R-:W-:Y:S02]  /*70e0*/  USHF.L.U32 UR9, UR11, UR9, URZ ;  /* 0x000000090b097299 */ /* 0x000fe4000800063f */
[----:B------:R-:W-:Y:S02]  /*70f0*/  USHF.L.U32 UR10, UR11, UR10, URZ ;  /* 0x0000000a0b0a7299 */ /* 0x000fe4000800063f */
[----:B------:R-:W-:-:S02]  /*7100*/  USEL UR6, UR6, 0xffff, !UP0 ;  /* 0x0000ffff06067887 */ /* 0x000fc4000c000000 */
[----:B------:R-:W-:Y:S02]  /*7110*/  USHF.L.U32 UR7, UR11, UR7, URZ ;  /* 0x000000070b077299 */ /* 0x000fe4000800063f */
[----:B------:R-:W-:Y:S02]  /*7120*/  ULOP3.LUT UR8, UR10, UR8, UR9, 0xfe, !UPT ;  /* 0x000000080a087292 */ /* 0x000fe4000f8efe09 */
[----:B------:R-:W-:Y:S02]  /*7130*/  ULOP3.LUT UR6, UR6, 0xffff, URZ, 0xc0, !UPT ;  /* 0x0000ffff06067892 */ /* 0x000fe4000f8ec03f */
[----:B------:R-:W-:Y:S02]  /*7140*/  USHF.L.U32 UR38, UR31, 0x4, URZ ;  /* 0x000000041f267899 */ /* 0x000fe4000800063f */
[----:B------:R-:W-:Y:S02]  /*7150*/  ULOP3.LUT UR13, UR13, 0x60, URZ, 0xc0, !UPT ;  /* 0x000000600d0d7892 */ /* 0x000fe4000f8ec03f */
[----:B------:R-:W-:-:S02]  /*7160*/  ULOP3.LUT UR22, UR8, UR7, URZ, 0xfc, !UPT ;  /* 0x0000000708167292 */ /* 0x000fc4000f8efc3f */
[----:B------:R-:W-:-:S12]  /*7170*/  USHF.L.U32 UR23, UR23, UR6, URZ ;  /* 0x0000000617177299 */ /* 0x000fd8000800063f */
.L_x_179:
[----:B------:R-:W-:-:S03]  /*7180*/  UMOV UR6, 0xffffffff ;  /* 0xffffffff00067882 */ /* 0x000fc60000000000 */
[----:B------:R-:W-:Y:S05]  /*7190*/  BRA.DIV UR6, `(.L_x_169) ;  /* 0x0000001206487947 */ /* 0x000fea000b800000 */
[----:B------:R-:W-:-:S13]  /*71a0*/  ELECT P6, URZ, PT ;  /* 0x00000000003f782f */ /* 0x000fda00038c0000 */
.L_x_193:
[----:B------:R-:W-:Y:S04]  /*71b0*/  BSSY B1, `(.L_x_170) ;  /* 0x0000046000017945 */ /* 0x000fe80003800000 */
[----:B------:R-:W-:Y:S05]  /*71c0*/  @!P6 BRA `(.L_x_171) ;  /* 0x000000040010e947 */ /* 0x000fea0003800000 */
[----:B------:R-:W0:Y:S02]  /*71d0*/  LDC R4, c[0x0][0x28c] ;  /* 0x0000a300ff047b82 */ /* 0x000e240000000800 */
[----:B0-----:R-:W-:-:S13]  /*71e0*/  ISETP.GE.AND P0, PT, R4, 0x1, PT ;  /* 0x000000010400780c */ /* 0x001fda0003f06270 */
[----:B------:R-:W-:Y:S05]  /*71f0*/  @!P0 BRA `(.L_x_171) ;  /* 0x0000000400048947 */ /* 0x000fea0003800000 */
[----:B------:R-:W-:Y:S01]  /*7200*/  IMAD.SHL.U32 R15, R12, 0x80, RZ ;  /* 0x000000800c0f7824 */ /* 0x000fe200078e00ff */
[----:B------:R-:W-:Y:S01]  /*7210*/  LEA R19, R19, UR13, 0x7 ;  /* 0x0000000d13137c11 */ /* 0x000fe2000f8e38ff */
[----:B------:R-:W-:Y:S02]  /*7220*/  IMAD.MOV.U32 R20, RZ, RZ, RZ ;  /* 0x000000ffff147224 */ /* 0x000fe400078e00ff */
[----:B------:R-:W-:Y:S02]  /*7230*/  IMAD.U32 R22, RZ, RZ, UR38 ;  /* 0x00000026ff167e24 */ /* 0x000fe4000f8e00ff */
[----:B------:R-:W-:Y:S02]  /*7240*/  IMAD.MOV.U32 R4, RZ, RZ, R9 ;  /* 0x000000ffff047224 */ /* 0x000fe400078e0009 */
[----:B------:R-:W-:Y:S02]  /*7250*/  IMAD.MOV.U32 R5, RZ, RZ, R3 ;  /* 0x000000ffff057224 */ /* 0x000fe400078e0003 */
[----:B------:R-:W-:-:S02]  /*7260*/  IMAD.MOV.U32 R6, RZ, RZ, R13 ;  /* 0x000000ffff067224 */ /* 0x000fc400078e000d */
[----:B------:R-:W-:-:S07]  /*7270*/  VIADD R24, R15, 0x40 ;  /* 0x000000400f187836 */ /* 0x000fce0000000000 */
.L_x_174:
[----:B------:R-:W0:Y:S01]  /*7280*/  S2R R21, SR_CgaCtaId ;  /* 0x0000000000157919 */ /* 0x000e220000008800 */
[----:B------:R-:W-:Y:S02]  /*7290*/  MOV R12, 0x400 ;  /* 0x00000400000c7802 */ /* 0x000fe40000000f00 */
[----:B------:R-:W-:-:S13]  /*72a0*/  ISETP.NE.AND P1, PT, R0, RZ, PT ;  /* 0x000000ff0000720c */ /* 0x000fda0003f25270 */
[----:B------:R-:W1:Y:S01]  /*72b0*/  @!P1 LDC R14, c[0x0][0x500] ;  /* 0x00014000ff0e9b82 */ /* 0x000e620000000800 */
[----:B0-----:R-:W-:Y:S02]  /*72c0*/  LEA R23, R21, R12, 0x18 ;  /* 0x0000000c15177211 */ /* 0x001fe400078ec0ff */
[----:B------:R-:W-:-:S03]  /*72d0*/  SHF.L.U32 R12, R5, 0x1f, RZ ;  /* 0x0000001f050c7819 */ /* 0x000fc600000006ff */
[----:B------:R-:W-:-:S04]  /*72e0*/  IMAD R21, R6, 0x8, R23 ;  /* 0x0000000806157824 */ /* 0x000fc800078e0217 */
[----:B------:R-:W0:Y:S02]  /*72f0*/  SYNCS.PHASECHK.TRANS64.TRYWAIT P0, [R21+URZ+0x38], R12 ;  /* 0x0000380c150075a7 */ /* 0x000e24000800017f */
[----:B01----:R-:W-:Y:S05]  /*7300*/  @!P0 BRA `(.L_x_172) ;  /* 0x00000010000c8947 */ /* 0x003fea0003800000 */
.L_x_194:
[----:B0-----:R-:W-:Y:S01]  /*7310*/  PRMT R12, R10, 0x9910, RZ ;  /* 0x000099100a0c7816 */ /* 0x001fe200000000ff */
[----:B------:R0:W-:Y:S03]  /*7320*/  @!P1 SYNCS.ARRIVE.TRANS64 RZ, [R21+URZ], R14 ;  /* 0x0000000e15ff99a7 */ /* 0x0001e6000800003f */
[----:B------:R-:W-:-:S13]  /*7330*/  ISETP.NE.AND P0, PT, R12, 0x2, PT ;  /* 0x000000020c00780c */ /* 0x000fda0003f05270 */
[----:B0-----:R-:W-:Y:S05]  /*7340*/  @P0 BRA `(.L_x_173) ;  /* 0x0000000000040947 */ /* 0x001fea0003800000 */
[----:B------:R-:W-:Y:S01]  /*7350*/  BPT.TRAP 0x1 ;  /* 0x000000040000795c */ /* 0x000fe20000300000 */
.L_x_173:
[----:B------:R-:W-:Y:S01]  /*7360*/  R2UR UR8, R6 ;  /* 0x00000000060872ca */ /* 0x000fe200000e0000 */
[----:B------:R-:W-:Y:S01]  /*7370*/  UIADD3 UR14, UP0, UR32, 0xf0, URZ ;  /* 0x000000f0200e7890 */ /* 0x000fe2000ff1e03f */
[----:B------:R-:W-:Y:S01]  /*7380*/  R2UR UR12, R23 ;  /* 0x00000000170c72ca */ /* 0x000fe200000e0000 */
[----:B------:R-:W-:Y:S01]  /*7390*/  UPRMT UR29, URZ, 0x5410, UR23 ;  /* 0x000054103f1d7896 */ /* 0x000fe20008000017 */
[----:B------:R-:W-:Y:S01]  /*73a0*/  R2UR UR25, R21 ;  /* 0x00000000151972ca */ /* 0x000fe200000e0000 */
[----:B------:R-:W-:Y:S01]  /*73b0*/  UIADD3.X UR15, URZ, UR33, URZ, UP0, !UPT ;  /* 0x000000213f0f7290 */ /* 0x000fe200087fe43f */
[----:B------:R-:W-:Y:S01]  /*73c0*/  R2UR UR27, R22 ;  /* 0x00000000161b72ca */ /* 0x000fe200000e0000 */
[----:B------:R-:W-:Y:S01]  /*73d0*/  VIADD R4, R4, 0xffffffff ;  /* 0xffffffff04047836 */ /* 0x000fe20000000000 */
[----:B------:R-:W-:Y:S01]  /*73e0*/  R2UR UR28, R7 ;  /* 0x00000000071c72ca */ /* 0x000fe200000e0000 */
[----:B------:R-:W-:Y:S01]  /*73f0*/  UMOV UR6, 0x0 ;  /* 0x0000000000067882 */ /* 0x000fe20000000000 */
[----:B------:R-:W-:Y:S01]  /*7400*/  R2UR UR26, R15 ;  /* 0x000000000f1a72ca */ /* 0x000fe200000e0000 */
[----:B------:R-:W-:Y:S01]  /*7410*/  UMOV UR7, 0x10000000 ;  /* 0x1000000000077882 */ /* 0x000fe20000000000 */
[----:B------:R-:W-:Y:S01]  /*7420*/  R2UR UR18, R24 ;  /* 0x00000000181272ca */ /* 0x000fe200000e0000 */
[----:B------:R-:W-:Y:S01]  /*7430*/  USHF.L.U32 UR8, UR8, 0xd, URZ ;  /* 0x0000000d08087899 */ /* 0x000fe2000800063f */
[----:B------:R-:W-:Y:S01]  /*7440*/  R2UR UR10, R20 ;  /* 0x00000000140a72ca */ /* 0x000fe200000e0000 */
[----:B------:R-:W-:Y:S01]  /*7450*/  UIADD3 UR34, UP1, UR32, 0x1f0, URZ ;  /* 0x000001f020227890 */ /* 0x000fe2000ff3e03f */
[----:B------:R-:W-:Y:S01]  /*7460*/  R2UR UR11, R19 ;  /* 0x00000000130b72ca */ /* 0x000fe200000e0000 */
[----:B------:R-:W-:Y:S01]  /*7470*/  ULEA UR9, UR31, UR8, 0xa ;  /* 0x000000081f097291 */ /* 0x000fe2000f8e503f */
[----:B------:R-:W-:Y:S01]  /*7480*/  ISETP.GT.AND P1, PT, R4, 0x1, PT ;  /* 0x000000010400780c */ /* 0x000fe20003f24270 */
[----:B------:R-:W-:Y:S01]  /*7490*/  ULOP3.LUT UR8, UR8, 0x1800, UR30, 0xf8, !UPT ;  /* 0x0000180008087892 */ /* 0x000fe2000f8ef81e */
[----:B------:R-:W-:Y:S01]  /*74a0*/  VIADD R6, R6, 0x1 ;  /* 0x0000000106067836 */ /* 0x000fe20000000000 */
[----:B------:R-:W-:Y:S01]  /*74b0*/  ULEA UR9, UR9, UR12, 0x1 ;  /* 0x0000000c09097291 */ /* 0x000fe2000f8e083f */
[----:B------:R-:W-:Y:S01]  /*74c0*/  VIADD R20, R20, 0x40 ;  /* 0x0000004014147836 */ /* 0x000fe20000000000 */
[----:B------:R-:W-:Y:S01]  /*74d0*/  ULEA UR8, UR8, UR12, 0x1 ;  /* 0x0000000c08087291 */ /* 0x000fe2000f8e083f */
[----:B------:R-:W-:Y:S01]  /*74e0*/  VIADD R22, R22, 0x40 ;  /* 0x0000004016167836 */ /* 0x000fe20000000000 */
[----:B------:R-:W-:Y:S01]  /*74f0*/  UIADD3 UR24, UR9, 0x180, URZ ;  /* 0x0000018009187890 */ /* 0x000fe2000fffe03f */
[----:B------:R-:W-:Y:S01]  /*7500*/  ISETP.NE.AND P0, PT, R6, 0x7, PT ;  /* 0x000000070600780c */ /* 0x000fe20003f05270 */
[----:B------:R-:W-:Y:S01]  /*7510*/  UIADD3 UR16, UR9, 0x2180, URZ ;  /* 0x0000218009107890 */ /* 0x000fe2000fffe03f */
[----:B------:R-:W-:Y:S01]  /*7520*/  UMOV UR17, UR25 ;  /* 0x0000001900117c82 */ /* 0x000fe20008000000 */
[----:B------:R-:W-:Y:S01]  /*7530*/  UMOV UR19, UR27 ;  /* 0x0000001b00137c82 */ /* 0x000fe20008000000 */
[----:B------:R-:W-:Y:S01]  /*7540*/  UMOV UR20, UR28 ;  /* 0x0000001c00147c82 */ /* 0x000fe20008000000 */
[----:B------:R-:W-:Y:S01]  /*7550*/  UIADD3.X UR35, URZ, UR33, URZ, UP1, !UPT ;  /* 0x000000213f237290 */ /* 0x000fe20008ffe43f */
[----:B------:R-:W-:-:S02]  /*7560*/  SEL R12, RZ, 0x1, P0 ;  /* 0x00000001ff0c7807 */ /* 0x000fc40000000000 */
[----:B------:R-:W-:Y:S01]  /*7570*/  UTMALDG.3D.MULTICAST [UR24], [UR14], UR29, desc[UR6] ;  /* 0x000006180e0073b4 */ /* 0x000fe2000801181d */
[----:B------:R-:W-:Y:S01]  /*7580*/  UIADD3 UR8, UR8, 0x1c180, URZ ;  /* 0x0001c18008087890 */ /* 0x000fe2000fffe03f */
[----:B------:R-:W-:Y:S01]  /*7590*/  SEL R6, R6, RZ, P0 ;  /* 0x000000ff06067207 */ /* 0x000fe20000000000 */
[----:B------:R-:W-:Y:S01]  /*75a0*/  UMOV UR9, UR25 ;  /* 0x0000001900097c82 */ /* 0x000fe20008000000 */
[----:B------:R-:W-:Y:S01]  /*75b0*/  UMOV UR12, UR28 ;  /* 0x0000001c000c7c82 */ /* 0x000fe20008000000 */
[----:B------:R-:W-:Y:S01]  /*75c0*/  LOP3.LUT R5, R5, R12, RZ, 0x3c, !PT ;  /* 0x0000000c05057212 */ /* 0x000fe200078e3cff */
[----:B------:R0:W-:Y:S02]  /*75d0*/  UTMALDG.3D.MULTICAST [UR16], [UR14], UR29, desc[UR6] ;  /* 0x000006100e0073b4 */ /* 0x0001e4000801181d */
[----:B0-----:R-:W-:-:S09]  /*75e0*/  UPRMT UR14, URZ, 0x5410, UR22 ;  /* 0x000054103f0e7896 */ /* 0x001fd20008000016 */
[----:B------:R0:W-:Y:S02]  /*75f0*/  UTMALDG.3D.MULTICAST [UR8], [UR34], UR14, desc[UR6] ;  /* 0x00000608220073b4 */ /* 0x0001e4000801180e */
[----:B0-----:R-:W-:Y:S05]  /*7600*/  @P1 BRA `(.L_x_174) ;  /* 0xfffffffc001c1947 */ /* 0x001fea000383ffff */
.L_x_171:
[----:B------:R-:W-:Y:S05]  /*7610*/  BSYNC B1 ;  /* 0x0000000000017941 */ /* 0x000fea0003800000 */
.L_x_170:
[----:B------:R-:W-:Y:S01]  /*7620*/  LOP3.LUT P1, RZ, R11, 0xff, RZ, 0xc0, !PT ;  /* 0x000000ff0bff7812 */ /* 0x000fe2000782c0ff */
[C---:B------:R-:W-:Y:S01]  /*7630*/  IMAD.IADD R13, R8.reuse, 0x1, R13 ;  /* 0x00000001080d7824 */ /* 0x040fe200078e020d */
[----:B------:R-:W-:Y:S01]  /*7640*/  ULDC.64 UR6, c[0x0][0x650] ;  /* 0x0001940000067ab9 */ /* 0x000fe20000000a00 */
[C---:B------:R-:W-:Y:S01]  /*7650*/  ISETP.GE.U32.AND P2, PT, R8.reuse, 0x7, PT ;  /* 0x000000070800780c */ /* 0x040fe20003f46070 */
[----:B------:R-:W-:Y:S01]  /*7660*/  BSSY B1, `(.L_x_175) ;  /* 0x000006d000017945 */ /* 0x000fe20003800000 */
[C---:B------:R-:W-:Y:S01]  /*7670*/  IMAD.WIDE.U32 R4, R13.reuse, 0x24924925, RZ ;  /* 0x249249250d047825 */ /* 0x040fe200078e00ff */
[----:B------:R-:W-:Y:S02]  /*7680*/  ISETP.GT.U32.AND P0, PT, R13, 0x6, PT ;  /* 0x000000060d00780c */ /* 0x000fe40003f04070 */
[----:B------:R-:W-:Y:S01]  /*7690*/  PRMT R11, RZ, 0x7610, R11 ;  /* 0x00007610ff0b7816 */ /* 0x000fe2000000000b */
[----:B------:R-:W-:Y:S01]  /*76a0*/  IMAD.MOV.U32 R12, RZ, RZ, -0x1 ;  /* 0xffffffffff0c7424 */ /* 0x000fe200078e00ff */
[----:B------:R-:W-:Y:S01]  /*76b0*/  ISETP.LT.U32.AND P0, PT, R8, 0x7, P0 ;  /* 0x000000070800780c */ /* 0x000fe20000701070 */
[----:B------:R-:W-:-:S02]  /*76c0*/  IMAD.MOV.U32 R19, RZ, RZ, -0x1 ;  /* 0xffffffffff137424 */ /* 0x000fc400078e00ff */
[----:B------:R-:W0:Y:S01]  /*76d0*/  @P1 S2R R7, SR_CgaCtaId ;  /* 0x0000000000071919 */ /* 0x000e220000008800 */
[----:B------:R-:W-:Y:S02]  /*76e0*/  SEL R4, RZ, 0x1, !P0 ;  /* 0x00000001ff047807 */ /* 0x000fe40004000000 */
[----:B------:R-:W-:Y:S02]  /*76f0*/  IADD3 R16, P0, R16, UR36, RZ ;  /* 0x0000002410107c10 */ /* 0x000fe4000ff1e0ff */
[----:B------:R-:W-:Y:S02]  /*7700*/  @P1 MOV R6, 0x400 ;  /* 0x0000040000061802 */ /* 0x000fe40000000f00 */
[----:B------:R-:W-:Y:S02]  /*7710*/  IADD3.X R17, R17, UR42, RZ, P0, !PT ;  /* 0x0000002a11117c10 */ /* 0x000fe400087fe4ff */
[----:B------:R-:W-:Y:S02]  /*7720*/  ISETP.GE.U32.AND P0, PT, R16, UR6, PT ;  /* 0x0000000610007c0c */ /* 0x000fe4000bf06070 */
[----:B------:R-:W-:-:S02]  /*7730*/  LOP3.LUT R3, R3, R4, RZ, 0x3c, !PT ;  /* 0x0000000403037212 */ /* 0x000fc400078e3cff */
[----:B------:R-:W-:Y:S02]  /*7740*/  ISETP.GE.U32.AND.EX P0, PT, R17, UR7, PT, P0 ;  /* 0x0000000711007c0c */ /* 0x000fe4000bf06100 */
[----:B0-----:R-:W-:Y:S01]  /*7750*/  @P1 LEA R6, R7, R6, 0x18 ;  /* 0x0000000607061211 */ /* 0x001fe200078ec0ff */
[----:B------:R-:W-:-:S03]  /*7760*/  IMAD.IADD R7, R13, 0x1, -R5 ;  /* 0x000000010d077824 */ /* 0x000fc600078e0a05 */
[----:B------:R0:W-:Y:S02]  /*7770*/  @P1 SYNCS.ARRIVE.TRANS64.A1T0 RZ, [R6+URZ+0x88], RZ ;  /* 0x000088ff06ff19a7 */ /* 0x0001e4000810003f */
[----:B------:R-:W-:-:S04]  /*7780*/  LEA.HI R7, R7, R5, RZ, 0x1f ;  /* 0x0000000507077211 */ /* 0x000fc800078ff8ff */
[----:B------:R-:W-:Y:S01]  /*7790*/  SHF.R.U32.HI R4, RZ, 0x2, R7 ;  /* 0x00000002ff047819 */ /* 0x000fe20000011607 */
[----:B------:R-:W-:-:S03]  /*77a0*/  IMAD.MOV.U32 R7, RZ, RZ, -0x1 ;  /* 0xffffffffff077424 */ /* 0x000fc600078e00ff */
[--C-:B------:R-:W-:Y:S01]  /*77b0*/  @P2 LOP3.LUT R3, R3, 0x1, R4.reuse, 0x78, !PT ;  /* 0x0000000103032812 */ /* 0x100fe200078e7804 */
[----:B------:R-:W-:Y:S01]  /*77c0*/  IMAD R13, R4, -0x7, R13 ;  /* 0xfffffff9040d7824 */ /* 0x000fe200078e020d */
[----:B------:R-:W-:Y:S01]  /*77d0*/  PRMT R4, RZ, 0x7610, R4 ;  /* 0x00007610ff047816 */ /* 0x000fe20000000004 */
[----:B0-----:R-:W-:Y:S06]  /*77e0*/  @P0 BRA `(.L_x_176) ;  /* 0x0000000400500947 */ /* 0x001fec0003800000 */
[----:B------:R-:W0:Y:S01]  /*77f0*/  S2R R15, SR_CTAID.X ;  /* 0x00000000000f7919 */ /* 0x000e220000002500 */
[----:B------:R-:W-:Y:S01]  /*7800*/  ULDC.64 UR6, c[0x0][0x628] ;  /* 0x00018a0000067ab9 */ /* 0x000fe20000000a00 */
[----:B------:R-:W1:Y:S01]  /*7810*/  LDC R20, c[0x0][0x144] ;  /* 0x00005100ff147b82 */ /* 0x000e620000000800 */
[----:B------:R-:W-:Y:S01]  /*7820*/  ISETP.NE.U32.AND P0, PT, RZ, UR6, PT ;  /* 0x00000006ff007c0c */ /* 0x000fe2000bf05070 */
[----:B------:R-:W2:Y:S01]  /*7830*/  S2R R12, SR_CTAID.Y ;  /* 0x00000000000c7919 */ /* 0x000ea20000002600 */
[----:B------:R-:W-:Y:S01]  /*7840*/  ULDC UR8, c[0x0][0x150] ;  /* 0x0000540000087ab9 */ /* 0x000fe20000000800 */
[----:B------:R-:W-:Y:S01]  /*7850*/  ULDC UR9, c[0x0][0x630] ;  /* 0x00018c0000097ab9 */ /* 0x000fe20000000800 */
[----:B------:R-:W-:Y:S01]  /*7860*/  ISETP.NE.AND.EX P0, PT, RZ, UR7, PT, P0 ;  /* 0x00000007ff007c0c */ /* 0x000fe2000bf05300 */
[----:B------:R-:W-:Y:S01]  /*7870*/  IMAD.MOV.U32 R4, RZ, RZ, R16 ;  /* 0x000000ffff047224 */ /* 0x000fe200078e0010 */
[----:B0-----:R-:W-:-:S05]  /*7880*/  I2FP.F32.U32 R5, R15 ;  /* 0x0000000f00057245 */ /* 0x001fca0000201000 */
[----:B------:R-:W-:Y:S01]  /*7890*/  FMUL R21, R5, UR8 ;  /* 0x0000000805157c20 */ /* 0x000fe20008400000 */
[----:B------:R-:W-:-:S05]  /*78a0*/  IMAD.MOV.U32 R5, RZ, RZ, R17 ;  /* 0x000000ffff057224 */ /* 0x000fca00078e0011 */
[----:B--2---:R-:W-:Y:S05]  /*78b0*/  @!P0 BRA `(.L_x_177) ;  /* 0x0000000000288947 */ /* 0x004fea0003800000 */
[----:B------:R-:W-:Y:S02]  /*78c0*/  ULDC UR8, c[0x0][0x634] ;  /* 0x00018d0000087ab9 */ /* 0x000fe40000000800 */
[----:B------:R-:W-:-:S05]  /*78d0*/  IADD3 R5, P0, R16, UR8, RZ ;  /* 0x0000000810057c10 */ /* 0x000fca000ff1e0ff */
[----:B------:R-:W-:-:S04]  /*78e0*/  IMAD.X R19, RZ, RZ, R17, P0 ;  /* 0x000000ffff137224 */ /* 0x000fc800000e0611 */
[----:B------:R-:W-:-:S04]  /*78f0*/  IMAD.WIDE.U32 R6, R19, UR6, RZ ;  /* 0x0000000613067c25 */ /* 0x000fc8000f8e00ff */
[----:B------:R-:W-:-:S04]  /*7900*/  IMAD.WIDE.U32 R6, P0, R5, UR7, R6 ;  /* 0x0000000705067c25 */ /* 0x000fc8000f800006 */
[----:B------:R-:W-:-:S04]  /*7910*/  IMAD.WIDE.U32 R4, R5, UR6, RZ ;  /* 0x0000000605047c25 */ /* 0x000fc8000f8e00ff */
[----:B------:R-:W-:Y:S01]  /*7920*/  IMAD.MOV.U32 R4, RZ, RZ, R7 ;  /* 0x000000ffff047224 */ /* 0x000fe200078e0007 */
[----:B------:R-:W-:Y:S01]  /*7930*/  IADD3 RZ, P1, R5, R6, RZ ;  /* 0x0000000605ff7210 */ /* 0x000fe20007f3e0ff */
[----:B------:R-:W-:-:S04]  /*7940*/  IMAD.X R5, RZ, RZ, RZ, P0 ;  /* 0x000000ffff057224 */ /* 0x000fc800000e06ff */
[----:B------:R-:W-:-:S08]  /*7950*/  IMAD.WIDE.U32.X R4, R19, UR7, R4, P1 ;  /* 0x0000000713047c25 */ /* 0x000fd000088e0404 */
.L_x_177:
[--C-:B------:R-:W-:Y:S01]  /*7960*/  SHF.R.U64 R14, R4, UR9, R5.reuse ;  /* 0x00000009040e7c19 */ /* 0x100fe20008001205 */
[----:B------:R-:W0:Y:S01]  /*7970*/  F2I.U32.TRUNC.NTZ R21, R21 ;  /* 0x0000001500157305 */ /* 0x000e22000020f000 */
[----:B------:R-:W-:Y:S01]  /*7980*/  SHF.R.U32.HI R4, RZ, UR9, R5 ;  /* 0x00000009ff047c19 */ /* 0x000fe20008011605 */
[----:B------:R-:W-:Y:S01]  /*7990*/  ULDC.64 UR6, c[0x0][0x620] ;  /* 0x0001880000067ab9 */ /* 0x000fe20000000a00 */
[----:B------:R-:W-:Y:S01]  /*79a0*/  IADD3 R7, P0, RZ, -R14, RZ ;  /* 0x8000000eff077210 */ /* 0x000fe20007f1e0ff */
[----:B------:R-:W-:-:S04]  /*79b0*/  ULDC.64 UR8, c[0x0][0x640] ;  /* 0x0001900000087ab9 */ /* 0x000fc80000000a00 */
[----:B------:R-:W-:Y:S01]  /*79c0*/  IMAD.X R4, RZ, RZ, ~R4, P0 ;  /* 0x000000ffff047224 */ /* 0x000fe200000e0e04 */
[----:B------:R-:W-:-:S03]  /*79d0*/  ISETP.NE.U32.AND P0, PT, RZ, UR8, PT ;  /* 0x00000008ff007c0c */ /* 0x000fc6000bf05070 */
[----:B------:R-:W-:Y:S01]  /*79e0*/  IMAD R6, R4, UR6, RZ ;  /* 0x0000000604067c24 */ /* 0x000fe2000f8e02ff */
[----:B------:R-:W-:Y:S01]  /*79f0*/  ISETP.NE.AND.EX P0, PT, RZ, UR9, PT, P0 ;  /* 0x00000009ff007c0c */ /* 0x000fe2000bf05300 */
[----:B------:R-:W-:Y:S01]  /*7a00*/  IMAD.WIDE.U32 R4, R7, UR6, R16 ;  /* 0x0000000607047c25 */ /* 0x000fe2000f8e0010 */
[----:B------:R-:W-:-:S03]  /*7a10*/  ULDC UR6, c[0x0][0x618] ;  /* 0x0001860000067ab9 */ /* 0x000fc60000000800 */
[----:B------:R-:W-:Y:S01]  /*7a20*/  IMAD R7, R7, UR7, R6 ;  /* 0x0000000707077c24 */ /* 0x000fe2000f8e0206 */
[----:B------:R-:W-:Y:S01]  /*7a30*/  ULDC UR7, c[0x0][0x154] ;  /* 0x0000550000077ab9 */ /* 0x000fe20000000800 */
[----:B0-----:R-:W-:Y:S02]  /*7a40*/  IMAD.MOV R6, RZ, RZ, -R21 ;  /* 0x000000ffff067224 */ /* 0x001fe400078e0a15 */
[----:B------:R-:W0:Y:S01]  /*7a50*/  LDC R21, c[0x0][0x148] ;  /* 0x00005200ff157b82 */ /* 0x000e220000000800 */
[----:B------:R-:W-:Y:S02]  /*7a60*/  IMAD.IADD R5, R5, 0x1, R7 ;  /* 0x0000000105057824 */ /* 0x000fe400078e0207 */
[----:B-1----:R-:W-:Y:S01]  /*7a70*/  IMAD R15, R20, R6, R15 ;  /* 0x00000006140f7224 */ /* 0x002fe200078e020f */
[----:B------:R-:W-:Y:S02]  /*7a80*/  I2FP.F32.U32 R6, R12 ;  /* 0x0000000c00067245 */ /* 0x000fe40000201000 */
[----:B------:R-:W-:-:S02]  /*7a90*/  SHF.R.U64 R19, R4, UR6, R5 ;  /* 0x0000000604137c19 */ /* 0x000fc40008001205 */
[----:B------:R-:W-:Y:S01]  /*7aa0*/  SHF.R.U32.HI R4, RZ, UR6, R5 ;  /* 0x00000006ff047c19 */ /* 0x000fe20008011605 */
[----:B------:R-:W-:Y:S01]  /*7ab0*/  FMUL R6, R6, UR7 ;  /* 0x0000000706067c20 */ /* 0x000fe20008400000 */
[----:B------:R-:W-:Y:S02]  /*7ac0*/  ULDC UR6, c[0x0][0x608] ;  /* 0x0001820000067ab9 */ /* 0x000fe40000000800 */
[--C-:B------:R-:W-:Y:S01]  /*7ad0*/  SHF.R.U64 R22, R19, UR6, R4.reuse ;  /* 0x0000000613167c19 */ /* 0x100fe20008001204 */
[----:B------:R1:W2:Y:S01]  /*7ae0*/  F2I.U32.TRUNC.NTZ R24, R6 ;  /* 0x0000000600187305 */ /* 0x0002a2000020f000 */
[----:B------:R-:W-:Y:S01]  /*7af0*/  SHF.R.U32.HI R5, RZ, UR6, R4 ;  /* 0x00000006ff057c19 */ /* 0x000fe20008011604 */
[----:B------:R-:W-:-:S03]  /*7b00*/  ULDC UR6, c[0x0][0x658] ;  /* 0x0001960000067ab9 */ /* 0x000fc60000000800 */
[--C-:B------:R-:W-:Y:S02]  /*7b10*/  SHF.R.U64 R20, R22, UR6, R5.reuse ;  /* 0x0000000616147c19 */ /* 0x100fe40008001205 */
[----:B------:R-:W-:-:S03]  /*7b20*/  SHF.R.U32.HI R23, RZ, UR6, R5 ;  /* 0x00000006ff177c19 */ /* 0x000fc60008011605 */
[----:B------:R-:W-:Y:S02]  /*7b30*/  IMAD.MOV.U32 R4, RZ, RZ, R20 ;  /* 0x000000ffff047224 */ /* 0x000fe400078e0014 */
[----:B------:R-:W-:Y:S01]  /*7b40*/  IMAD.MOV.U32 R5, RZ, RZ, R23 ;  /* 0x000000ffff057224 */ /* 0x000fe200078e0017 */
[----:B-1----:R-:W-:Y:S06]  /*7b50*/  @!P0 BRA `(.L_x_178) ;  /* 0x0000000000288947 */ /* 0x002fec0003800000 */
        /* <DEDUP_REMOVED lines=10> */
.L_x_178:
[----:B------:R-:W-:Y:S01]  /*7c00*/  ISETP.NE.AND P0, PT, R2, 0x1, PT ;  /* 0x000000010200780c */ /* 0x000fe20003f05270 */
[----:B------:R-:W-:Y:S01]  /*7c10*/  ULDC UR6, c[0x0][0x648] ;  /* 0x0001920000067ab9 */ /* 0x000fe20000000800 */
[----:B------:R-:W-:Y:S01]  /*7c20*/  LOP3.LUT R22, R22, UR21, RZ, 0xc0, !PT ;  /* 0x0000001516167c12 */ /* 0x000fe2000f8ec0ff */
[----:B--2---:R-:W-:Y:S01]  /*7c30*/  IMAD.MOV R24, RZ, RZ, -R24 ;  /* 0x000000ffff187224 */ /* 0x004fe200078e0a18 */
[----:B------:R-:W-:Y:S01]  /*7c40*/  SHF.R.U64 R5, R4, UR6, R5 ;  /* 0x0000000604057c19 */ /* 0x000fe20008001205 */
[----:B------:R-:W-:Y:S01]  /*7c50*/  ULDC UR6, c[0x0][0x638] ;  /* 0x00018e0000067ab9 */ /* 0x000fe20000000800 */
[----:B------:R-:W-:Y:S01]  /*7c60*/  LOP3.LUT R19, R19, UR4, RZ, 0xc0, !PT ;  /* 0x0000000413137c12 */ /* 0x000fe2000f8ec0ff */
[----:B------:R-:W-:Y:S01]  /*7c70*/  ULDC UR7, c[0x0][0x610] ;  /* 0x0001840000077ab9 */ /* 0x000fe20000000800 */
[----:B------:R-:W-:Y:S02]  /*7c80*/  IMAD.MOV.U32 R4, RZ, RZ, 0x1 ;  /* 0x00000001ff047424 */ /* 0x000fe400078e00ff */
[----:B------:R-:W-:-:S02]  /*7c90*/  IMAD.MOV R7, RZ, RZ, -R5 ;  /* 0x000000ffff077224 */ /* 0x000fc400078e0a05 */
[----:B------:R-:W-:Y:S02]  /*7ca0*/  IMAD R22, R5, UR5, R22 ;  /* 0x0000000505167c24 */ /* 0x000fe4000f8e0216 */
[----:B0-----:R-:W-:Y:S02]  /*7cb0*/  @P0 IMAD R15, R21, R24, R12 ;  /* 0x00000018150f0224 */ /* 0x001fe400078e020c */
[----:B------:R-:W-:Y:S01]  /*7cc0*/  IMAD R20, R7, UR6, R20 ;  /* 0x0000000607147c24 */ /* 0x000fe2000f8e0214 */
[----:B------:R-:W-:Y:S01]  /*7cd0*/  ULDC UR6, c[0x0][0x600] ;  /* 0x0001800000067ab9 */ /* 0x000fe20000000800 */
[----:B------:R-:W-:Y:S02]  /*7ce0*/  IMAD R15, R22, UR7, R15 ;  /* 0x00000007160f7c24 */ /* 0x000fe4000f8e020f */
[----:B------:R-:W-:Y:S02]  /*7cf0*/  IMAD R20, R20, UR6, R19 ;  /* 0x0000000614147c24 */ /* 0x000fe4000f8e0213 */
[----:B------:R-:W-:-:S03]  /*7d00*/  IMAD.MOV.U32 R7, RZ, RZ, R14 ;  /* 0x000000ffff077224 */ /* 0x000fc600078e000e */
[----:B------:R-:W-:Y:S02]  /*7d10*/  SEL R19, R20, R15, !P0 ;  /* 0x0000000f14137207 */ /* 0x000fe40004000000 */
[----:B------:R-:W-:-:S07]  /*7d20*/  SEL R12, R15, R20, !P0 ;  /* 0x000000140f0c7207 */ /* 0x000fce0004000000 */
.L_x_176:
[----:B------:R-:W-:Y:S05]  /*7d30*/  BSYNC B1 ;  /* 0x0000000000017941 */ /* 0x000fea0003800000 */
.L_x_175:
[----:B------:R-:W-:-:S13]  /*7d40*/  LOP3.LUT P0, RZ, R4, 0xff, RZ, 0xc0, !PT ;  /* 0x000000ff04ff7812 */ /* 0x000fda000780c0ff */
[----:B------:R-:W-:Y:S05]  /*7d50*/  @P0 BRA `(.L_x_179) ;  /* 0xfffffff400080947 */ /* 0x000fea000383ffff */
[----:B------:R-:W-:Y:S05]  /*7d60*/  BSYNC B0 ;  /* 0x0000000000007941 */ /* 0x000fea0003800000 */
.L_x_168:
[----:B------:R-:W-:-:S03]  /*7d70*/  UMOV UR6, 0xffffffff ;  /* 0xffffffff00067882 */ /* 0x000fc60000000000 */
[----:B------:R-:W-:Y:S05]  /*7d80*/  BRA.DIV UR6, `(.L_x_180) ;  /* 0x0000000606807947 */ /* 0x000fea000b800000 */
[----:B------:R-:W-:-:S13]  /*7d90*/  ELECT P6, URZ, PT ;  /* 0x00000000003f782f */ /* 0x000fda00038c0000 */
.L_x_197:
[----:B------:R-:W-:Y:S04]  /*7da0*/  BSSY B0, `(.L_x_181) ;  /* 0x0000046000007945 */ /* 0x000fe80003800000 */
[----:B------:R-:W-:Y:S05]  /*7db0*/  @!P6 BRA `(.L_x_182) ;  /* 0x000000040010e947 */ /* 0x000fea0003800000 */
[----:B------:R-:W-:-:S04]  /*7dc0*/  LOP3.LUT R18, R18, 0x2, RZ, 0xfc, !PT ;  /* 0x0000000212127812 */ /* 0x000fc800078efcff */
[----:B------:R-:W-:-:S13]  /*7dd0*/  ISETP.NE.AND P0, PT, R18, 0x3, PT ;  /* 0x000000031200780c */ /* 0x000fda0003f05270 */
[----:B------:R-:W-:Y:S05]  /*7de0*/  @!P0 BRA `(.L_x_183) ;  /* 0x0000000000048947 */ /* 0x000fea0003800000 */
[----:B------:R-:W-:Y:S01]  /*7df0*/  BPT.TRAP 0x1 ;  /* 0x000000040000795c */ /* 0x000fe20000300000 */
.L_x_183:
[----:B------:R-:W0:Y:S01]  /*7e00*/  S2R R5, SR_CgaCtaId ;  /* 0x0000000000057919 */ /* 0x000e220000008800 */
[----:B------:R-:W-:Y:S02]  /*7e10*/  MOV R0, 0x400 ;  /* 0x0000040000007802 */ /* 0x000fe40000000f00 */
[----:B------:R-:W-:Y:S02]  /*7e20*/  SHF.L.U32 R4, R3, 0x1f, RZ ;  /* 0x0000001f03047819 */ /* 0x000fe400000006ff */
[----:B0-----:R-:W-:-:S05]  /*7e30*/  LEA R0, R5, R0, 0x18 ;  /* 0x0000000005007211 */ /* 0x001fca00078ec0ff */
[----:B------:R-:W-:-:S04]  /*7e40*/  VIADD R0, R0, 0x38 ;  /* 0x0000003800007836 */ /* 0x000fc80000000000 */
[C---:B------:R-:W-:Y:S02]  /*7e50*/  IMAD R7, R13.reuse, 0x8, R0 ;  /* 0x000000080d077824 */ /* 0x040fe400078e0200 */
[----:B------:R-:W-:Y:S02]  /*7e60*/  VIADD R13, R13, 0x1 ;  /* 0x000000010d0d7836 */ /* 0x000fe40000000000 */
[----:B------:R-:W0:Y:S03]  /*7e70*/  SYNCS.PHASECHK.TRANS64.TRYWAIT P0, [R7+URZ], R4 ;  /* 0x00000004070075a7 */ /* 0x000e26000800017f */
[----:B------:R-:W-:-:S04]  /*7e80*/  ISETP.NE.AND P1, PT, R13, 0x7, PT ;  /* 0x000000070d00780c */ /* 0x000fc80003f25270 */
[----:B------:R-:W-:Y:S02]  /*7e90*/  SEL R2, RZ, 0x1, P1 ;  /* 0x00000001ff027807 */ /* 0x000fe40000800000 */
[----:B------:R-:W-:Y:S02]  /*7ea0*/  SEL R13, R13, RZ, P1 ;  /* 0x000000ff0d0d7207 */ /* 0x000fe40000800000 */
[----:B------:R-:W-:-:S03]  /*7eb0*/  LOP3.LUT R6, R3, R2, RZ, 0x3c, !PT ;  /* 0x0000000203067212 */ /* 0x000fc600078e3cff */
[----:B------:R-:W-:Y:S01]  /*7ec0*/  IMAD R8, R13, 0x8, R0 ;  /* 0x000000080d087824 */ /* 0x000fe200078e0200 */
[----:B------:R-:W-:Y:S01]  /*7ed0*/  SHF.L.U32 R5, R6, 0x1f, RZ ;  /* 0x0000001f06057819 */ /* 0x000fe200000006ff */
[----:B0-----:R-:W-:Y:S06]  /*7ee0*/  @!P0 BRA `(.L_x_184) ;  /* 0x0000000400488947 */ /* 0x001fec0003800000 */
.L_x_198:
[----:B------:R-:W1:Y:S01]  /*7ef0*/  SYNCS.PHASECHK.TRANS64.TRYWAIT P0, [R8+URZ], R5 ;  /* 0x00000005080075a7 */ /* 0x000e62000800017f */
[----:B------:R-:W-:-:S05]  /*7f00*/  VIADD R2, R13, 0x1 ;  /* 0x000000010d027836 */ /* 0x000fca0000000000 */
[----:B------:R-:W-:-:S04]  /*7f10*/  ISETP.NE.AND P1, PT, R2, 0x7, PT ;  /* 0x000000070200780c */ /* 0x000fc80003f25270 */
[----:B------:R-:W-:Y:S02]  /*7f20*/  SEL R3, RZ, 0x1, P1 ;  /* 0x00000001ff037807 */ /* 0x000fe40000800000 */
[----:B0-----:R-:W-:Y:S02]  /*7f30*/  SEL R7, R2, RZ, P1 ;  /* 0x000000ff02077207 */ /* 0x001fe40000800000 */
[----:B------:R-:W-:-:S03]  /*7f40*/  LOP3.LUT R6, R6, R3, RZ, 0x3c, !PT ;  /* 0x0000000306067212 */ /* 0x000fc600078e3cff */
[----:B------:R-:W-:Y:S01]  /*7f50*/  IMAD R9, R7, 0x8, R0 ;  /* 0x0000000807097824 */ /* 0x000fe200078e0200 */
[----:B------:R-:W-:Y:S01]  /*7f60*/  SHF.L.U32 R4, R6, 0x1f, RZ ;  /* 0x0000001f06047819 */ /* 0x000fe200000006ff */
[----:B-1----:R-:W-:Y:S06]  /*7f70*/  @!P0 BRA `(.L_x_185) ;  /* 0x0000000400388947 */ /* 0x002fec0003800000 */
.L_x_199:
[----:B------:R-:W1:Y:S01]  /*7f80*/  SYNCS.PHASECHK.TRANS64.TRYWAIT P0, [R9+URZ], R4 ;  /* 0x00000004090075a7 */ /* 0x000e62000800017f */
[----:B------:R-:W-:-:S05]  /*7f90*/  VIADD R2, R7, 0x1 ;  /* 0x0000000107027836 */ /* 0x000fca0000000000 */
[----:B------:R-:W-:-:S04]  /*7fa0*/  ISETP.NE.AND P1, PT, R2, 0x7, PT ;  /* 0x000000070200780c */ /* 0x000fc80003f25270 */
[----:B------:R-:W-:Y:S02]  /*7fb0*/  SEL R3, RZ, 0x1, P1 ;  /* 0x00000001ff037807 */ /* 0x000fe40000800000 */
[----:B------:R-:W-:Y:S02]  /*7fc0*/  SEL R7, R2, RZ, P1 ;  /* 0x000000ff02077207 */ /* 0x000fe40000800000 */
[----:B------:R-:W-:-:S03]  /*7fd0*/  LOP3.LUT R6, R6, R3, RZ, 0x3c, !PT ;  /* 0x0000000306067212 */ /* 0x000fc600078e3cff */
[----:B0-----:R-:W-:Y:S01]  /*7fe0*/  IMAD R8, R7, 0x8, R0 ;  /* 0x0000000807087824 */ /* 0x001fe200078e0200 */
[----:B------:R-:W-:Y:S01]  /*7ff0*/  SHF.L.U32 R5, R6, 0x1f, RZ ;  /* 0x0000001f06057819 */ /* 0x000fe200000006ff */
[----:B-1----:R-:W-:Y:S06]  /*8000*/  @!P0 BRA `(.L_x_186) ;  /* 0x0000000400288947 */ /* 0x002fec0003800000 */
.L_x_200:
        /* <DEDUP_REMOVED lines=9> */
.L_x_201:
[----:B------:R-:W1:Y:S01]  /*80a0*/  SYNCS.PHASECHK.TRANS64.TRYWAIT P0, [R9+URZ], R4 ;  /* 0x00000004090075a7 */ /* 0x000e62000800017f */
[----:B------:R-:W-:-:S05]  /*80b0*/  VIADD R2, R7, 0x1 ;  /* 0x0000000107027836 */ /* 0x000fca0000000000 */
[----:B------:R-:W-:-:S04]  /*80c0*/  ISETP.NE.AND P1, PT, R2, 0x7, PT ;  /* 0x000000070200780c */ /* 0x000fc80003f25270 */
[----:B------:R-:W-:Y:S02]  /*80d0*/  SEL R3, RZ, 0x1, P1 ;  /* 0x00000001ff037807 */ /* 0x000fe40000800000 */
[----:B------:R-:W-:Y:S02]  /*80e0*/  SEL R7, R2, RZ, P1 ;  /* 0x000000ff02077207 */ /* 0x000fe40000800000 */
[----:B------:R-:W-:-:S03]  /*80f0*/  LOP3.LUT R11, R6, R3, RZ, 0x3c, !PT ;  /* 0x00000003060b7212 */ /* 0x000fc600078e3cff */
[----:B------:R-:W-:Y:S01]  /*8100*/  IMAD R6, R7, 0x8, R0 ;  /* 0x0000000807067824 */ /* 0x000fe200078e0200 */
[----:B0-----:R-:W-:Y:S01]  /*8110*/  SHF.L.U32 R5, R11, 0x1f, RZ ;  /* 0x0000001f0b057819 */ /* 0x001fe200000006ff */
[----:B-1----:R-:W-:Y:S06]  /*8120*/  @!P0 BRA `(.L_x_188) ;  /* 0x0000000400088947 */ /* 0x002fec0003800000 */
.L_x_202:
[----:B------:R-:W1:Y:S01]  /*8130*/  SYNCS.PHASECHK.TRANS64.TRYWAIT P0, [R6+URZ], R5 ;  /* 0x00000005060075a7 */ /* 0x000e62000800017f */
[----:B------:R-:W-:-:S05]  /*8140*/  VIADD R2, R7, 0x1 ;  /* 0x0000000107027836 */ /* 0x000fca0000000000 */
[----:B------:R-:W-:-:S04]  /*8150*/  ISETP.NE.AND P1, PT, R2, 0x7, PT ;  /* 0x000000070200780c */ /* 0x000fc80003f25270 */
[----:B0-----:R-:W-:Y:S02]  /*8160*/  SEL R4, RZ, 0x1, P1 ;  /* 0x00000001ff047807 */ /* 0x001fe40000800000 */
[----:B------:R-:W-:Y:S02]  /*8170*/  SEL R3, R2, RZ, P1 ;  /* 0x000000ff02037207 */ /* 0x000fe40000800000 */
[----:B------:R-:W-:Y:S01]  /*8180*/  LOP3.LUT R4, R11, R4, RZ, 0x3c, !PT ;  /* 0x000000040b047212 */ /* 0x000fe200078e3cff */
[----:B-1----:R-:W-:Y:S06]  /*8190*/  @!P0 BRA `(.L_x_189) ;  /* 0x0000000400008947 */ /* 0x002fec0003800000 */
.L_x_203:
[----:B------:R-:W-:Y:S01]  /*81a0*/  IMAD R3, R3, 0x8, R0 ;  /* 0x0000000803037824 */ /* 0x000fe200078e0200 */
[----:B------:R-:W-:-:S07]  /*81b0*/  SHF.L.U32 R0, R4, 0x1f, RZ ;  /* 0x0000001f04007819 */ /* 0x000fce00000006ff */
.L_x_190:
[----:B-1----:R1:W2:Y:S02]  /*81c0*/  SYNCS.PHASECHK.TRANS64.TRYWAIT P0, [R3+URZ], R0 ;  /* 0x00000000030075a7 */ /* 0x0022a4000800017f */
[----:B--2---:R-:W-:Y:S05]  /*81d0*/  @!P0 NANOSLEEP.SYNCS 0x989680 ;  /* 0x009896800000895d */ /* 0x004fea0003900000 */
[----:B------:R-:W2:Y:S02]  /*81e0*/  @!P0 SYNCS.PHASECHK.TRANS64 P0, [R3+URZ], R0 ;  /* 0x00000000030085a7 */ /* 0x000ea4000800007f */
[----:B--2---:R-:W-:Y:S05]  /*81f0*/  @!P0 BRA `(.L_x_190) ;  /* 0xfffffffc00f08947 */ /* 0x004fea000383ffff */
.L_x_182:
[----:B------:R-:W-:Y:S05]  /*8200*/  BSYNC B0 ;  /* 0x0000000000007941 */ /* 0x000fea0003800000 */
.L_x_181:
[----:B------:R-:W-:Y:S05]  /*8210*/  EXIT ;  /* 0x000000000000794d */ /* 0x000fea0003800000 */
.L_x_21:
[----:B-1----:R1:W2:Y:S02]  /*8220*/  SYNCS.PHASECHK.TRANS64.TRYWAIT P1, [R3+URZ], R0 ;  /* 0x00000000030075a7 */ /* 0x0022a4000802017f */
[----:B--2---:R-:W-:Y:S05]  /*8230*/  @!P1 NANOSLEEP.SYNCS 0x989680 ;  /* 0x009896800000995d */ /* 0x004fea0003900000 */
[----:B------:R-:W2:Y:S02]  /*8240*/  @!P1 SYNCS.PHASECHK.TRANS64 P1, [R3+URZ], R0 ;  /* 0x00000000030095a7 */ /* 0x000ea4000802007f */
[----:B--2---:R-:W-:Y:S05]  /*8250*/  @!P1 BRA `(.L_x_21) ;  /* 0xfffffffc00f09947 */ /* 0x004fea000383ffff */
[----:B------:R-:W-:Y:S05]  /*8260*/  BRA `(.L_x_20) ;  /* 0xffffff94006c7947 */ /* 0x000fea000383ffff */
.L_x_26:
[----:B-1----:R1:W2:Y:S02]  /*8270*/  SYNCS.PHASECHK.TRANS64.TRYWAIT P1, [R5+URZ], R4 ;  /* 0x00000004050075a7 */ /* 0x0022a4000802017f */
[----:B--2---:R-:W-:Y:S05]  /*8280*/  @!P1 NANOSLEEP.SYNCS 0x989680 ;  /* 0x009896800000995d */ /* 0x004fea0003900000 */
[----:B------:R-:W2:Y:S02]  /*8290*/  @!P1 SYNCS.PHASECHK.TRANS64 P1, [R5+URZ], R4 ;  /* 0x00000004050095a7 */ /* 0x000ea4000802007f */
[----:B--2---:R-:W-:Y:S05]  /*82a0*/  @!P1 BRA `(.L_x_26) ;  /* 0xfffffffc00f09947 */ /* 0x004fea000383ffff */
[----:B------:R-:W-:Y:S05]  /*82b0*/  BRA `(.L_x_25) ;  /* 0xffffff9800487947 */ /* 0x000fea000383ffff */
.L_x_169:
[----:B------:R-:W-:Y:S01]  /*82c0*/  BSSY B1, `(.L_x_191) ;  /* 0x0000006000017945 */ /* 0x000fe20003800000 */
[----:B------:R-:W-:-:S07]  /*82d0*/  IMAD.MOV.U32 R15, RZ, RZ, -0x1 ;  /* 0xffffffffff0f7424 */ /* 0x000fce00078e00ff */
[----:B------:R-:W-:Y:S05]  /*82e0*/  WARPSYNC.COLLECTIVE R15, `(.L_x_192) ;  /* 0x000000000f0c7348 */ /* 0x000fea0003c00000 */
[----:B------:R-:W-:Y:S02]  /*82f0*/  ELECT P6, UR62, PT ;  /* 0x00000000003e782f */ /* 0x000fe400038c0000 */
[----:B------:R-:W-:Y:S01]  /*8300*/  MOV R14, UR62 ;  /* 0x0000003e000e7c02 */ /* 0x000fe20008000f00 */
[----:B------:R-:W-:Y:S10]  /*8310*/  ENDCOLLECTIVE ;  /* 0x000000000000791b */ /* 0x000ff40003800000 */
.L_x_192:
[----:B------:R-:W-:Y:S05]  /*8320*/  BSYNC B1 ;  /* 0x0000000000017941 */ /* 0x000fea0003800000 */
.L_x_191:
[----:B------:R-:W-:Y:S05]  /*8330*/  BRA `(.L_x_193) ;  /* 0xffffffec009c7947 */ /* 0x000fea000383ffff */
.L_x_172:
[----:B0-----:R0:W1:Y:S02]  /*8340*/  SYNCS.PHASECHK.TRANS64.TRYWAIT P0, [R21+URZ+0x38], R12 ;  /* 0x0000380c150075a7 */ /* 0x001064000800017f */
[----:B-1----:R-:W-:Y:S05]  /*8350*/  @!P0 NANOSLEEP.SYNCS 0x989680 ;  /* 0x009896800000895d */ /* 0x002fea0003900000 */
[----:B------:R-:W1:Y:S02]  /*8360*/  @!P0 SYNCS.PHASECHK.TRANS64 P0, [R21+URZ+0x38], R12 ;  /* 0x0000380c150085a7 */ /* 0x000e64000800007f */
[----:B-1----:R-:W-:Y:S05]  /*8370*/  @!P0 BRA `(.L_x_172) ;  /* 0xfffffffc00f08947 */ /* 0x002fea000383ffff */
[----:B------:R-:W-:Y:S05]  /*8380*/  BRA `(.L_x_194) ;  /* 0xffffffec00e07947 */ /* 0x000fea000383ffff */
.L_x_180:
[----:B------:R-:W-:Y:S01]  /*8390*/  BSSY B0, `(.L_x_195) ;  /* 0x0000006000007945 */ /* 0x000fe20003800000 */
[----:B------:R-:W-:-:S07]  /*83a0*/  IMAD.MOV.U32 R15, RZ, RZ, -0x1 ;  /* 0xffffffffff0f7424 */ /* 0x000fce00078e00ff */
[----:B------:R-:W-:Y:S05]  /*83b0*/  WARPSYNC.COLLECTIVE R15, `(.L_x_196) ;  /* 0x000000000f0c7348 */ /* 0x000fea0003c00000 */
[----:B------:R-:W-:Y:S02]  /*83c0*/  ELECT P6, UR62, PT ;  /* 0x00000000003e782f */ /* 0x000fe400038c0000 */
[----:B------:R-:W-:Y:S01]  /*83d0*/  MOV R14, UR62 ;  /* 0x0000003e000e7c02 */ /* 0x000fe20008000f00 */
[----:B------:R-:W-:Y:S10]  /*83e0*/  ENDCOLLECTIVE ;  /* 0x000000000000791b */ /* 0x000ff40003800000 */
.L_x_196:
[----:B------:R-:W-:Y:S05]  /*83f0*/  BSYNC B0 ;  /* 0x0000000000007941 */ /* 0x000fea0003800000 */
.L_x_195:
[----:B------:R-:W-:Y:S05]  /*8400*/  BRA `(.L_x_197) ;  /* 0xfffffff800647947 */ /* 0x000fea000383ffff */
.L_x_184:
[----:B0-----:R0:W1:Y:S02]  /*8410*/  SYNCS.PHASECHK.TRANS64.TRYWAIT P0, [R7+URZ], R4 ;  /* 0x00000004070075a7 */ /* 0x001064000800017f */
[----:B-1----:R-:W-:Y:S05]  /*8420*/  @!P0 NANOSLEEP.SYNCS 0x989680 ;  /* 0x009896800000895d */ /* 0x002fea0003900000 */
[----:B------:R-:W1:Y:S02]  /*8430*/  @!P0 SYNCS.PHASECHK.TRANS64 P0, [R7+URZ], R4 ;  /* 0x00000004070085a7 */ /* 0x000e64000800007f */
[----:B-1----:R-:W-:Y:S05]  /*8440*/  @!P0 BRA `(.L_x_184) ;  /* 0xfffffffc00f08947 */ /* 0x002fea000383ffff */
[----:B------:R-:W-:Y:S05]  /*8450*/  BRA `(.L_x_198) ;  /* 0xfffffff800a47947 */ /* 0x000fea000383ffff */
.L_x_185:
[----:B0-----:R0:W1:Y:S02]  /*8460*/  SYNCS.PHASECHK.TRANS64.TRYWAIT P0, [R8+URZ], R5 ;  /* 0x00000005080075a7 */ /* 0x001064000800017f */
[----:B-1----:R-:W-:Y:S05]  /*8470*/  @!P0 NANOSLEEP.SYNCS 0x989680 ;  /* 0x009896800000895d */ /* 0x002fea0003900000 */
[----:B------:R-:W1:Y:S02]  /*8480*/  @!P0 SYNCS.PHASECHK.TRANS64 P0, [R8+URZ], R5 ;  /* 0x00000005080085a7 */ /* 0x000e64000800007f */
[----:B-1----:R-:W-:Y:S05]  /*8490*/  @!P0 BRA `(.L_x_185) ;  /* 0xfffffffc00f08947 */ /* 0x002fea000383ffff */
[----:B------:R-:W-:Y:S05]  /*84a0*/  BRA `(.L_x_199) ;  /* 0xfffffff800b47947 */ /* 0x000fea000383ffff */
.L_x_186:
[----:B0-----:R0:W1:Y:S02]  /*84b0*/  SYNCS.PHASECHK.TRANS64.TRYWAIT P0, [R9+URZ], R4 ;  /* 0x00000004090075a7 */ /* 0x001064000800017f */
[----:B-1----:R-:W-:Y:S05]  /*84c0*/  @!P0 NANOSLEEP.SYNCS 0x989680 ;  /* 0x009896800000895d */ /* 0x002fea0003900000 */
[----:B------:R-:W1:Y:S02]  /*84d0*/  @!P0 SYNCS.PHASECHK.TRANS64 P0, [R9+URZ], R4 ;  /* 0x00000004090085a7 */ /* 0x000e64000800007f */
[----:B-1----:R-:W-:Y:S05]  /*84e0*/  @!P0 BRA `(.L_x_186) ;  /* 0xfffffffc00f08947 */ /* 0x002fea000383ffff */
[----:B------:R-:W-:Y:S05]  /*84f0*/  BRA `(.L_x_200) ;  /* 0xfffffff800c47947 */ /* 0x000fea000383ffff */
.L_x_187:
[----:B0-----:R0:W1:Y:S02]  /*8500*/  SYNCS.PHASECHK.TRANS64.TRYWAIT P0, [R8+URZ], R5 ;  /* 0x00000005080075a7 */ /* 0x001064000800017f */
[----:B-1----:R-:W-:Y:S05]  /*8510*/  @!P0 NANOSLEEP.SYNCS 0x989680 ;  /* 0x009896800000895d */ /* 0x002fea0003900000 */
[----:B------:R-:W1:Y:S02]  /*8520*/  @!P0 SYNCS.PHASECHK.TRANS64 P0, [R8+URZ], R5 ;  /* 0x00000005080085a7 */ /* 0x000e64000800007f */
[----:B-1----:R-:W-:Y:S05]  /*8530*/  @!P0 BRA `(.L_x_187) ;  /* 0xfffffffc00f08947 */ /* 0x002fea000383ffff */
[----:B------:R-:W-:Y:S05]  /*8540*/  BRA `(.L_x_201) ;  /* 0xfffffff800d47947 */ /* 0x000fea000383ffff */
.L_x_188:
[----:B0-----:R0:W1:Y:S02]  /*8550*/  SYNCS.PHASECHK.TRANS64.TRYWAIT P0, [R9+URZ], R4 ;  /* 0x00000004090075a7 */ /* 0x001064000800017f */
[----:B-1----:R-:W-:Y:S05]  /*8560*/  @!P0 NANOSLEEP.SYNCS 0x989680 ;  /* 0x009896800000895d */ /* 0x002fea0003900000 */
[----:B------:R-:W1:Y:S02]  /*8570*/  @!P0 SYNCS.PHASECHK.TRANS64 P0, [R9+URZ], R4 ;  /* 0x00000004090085a7 */ /* 0x000e64000800007f */
[----:B-1----:R-:W-:Y:S05]  /*8580*/  @!P0 BRA `(.L_x_188) ;  /* 0xfffffffc00f08947 */ /* 0x002fea000383ffff */
[----:B------:R-:W-:Y:S05]  /*8590*/  BRA `(.L_x_202) ;  /* 0xfffffff800e47947 */ /* 0x000fea000383ffff */
.L_x_189:
[----:B0-----:R0:W1:Y:S02]  /*85a0*/  SYNCS.PHASECHK.TRANS64.TRYWAIT P0, [R6+URZ], R5 ;  /* 0x00000005060075a7 */ /* 0x001064000800017f */
[----:B-1----:R-:W-:Y:S05]  /*85b0*/  @!P0 NANOSLEEP.SYNCS 0x989680 ;  /* 0x009896800000895d */ /* 0x002fea0003900000 */
[----:B------:R-:W1:Y:S02]  /*85c0*/  @!P0 SYNCS.PHASECHK.TRANS64 P0, [R6+URZ], R5 ;  /* 0x00000005060085a7 */ /* 0x000e64000800007f */
[----:B-1----:R-:W-:Y:S05]  /*85d0*/  @!P0 BRA `(.L_x_189) ;  /* 0xfffffffc00f08947 */ /* 0x002fea000383ffff */
[----:B------:R-:W-:Y:S05]  /*85e0*/  BRA `(.L_x_203) ;  /* 0xfffffff800ec7947 */ /* 0x000fea000383ffff */
.L_x_204:
[----:B------:R-:W-:-:S00]  /*85f0*/  BRA `(.L_x_204) ;  /* 0xfffffffc00fc7947 */ /* 0x000fc0000383ffff */
[----:B------:R-:W-:-:S00]  /*8600*/  NOP ;  /* 0x0000000000007918 */ /* 0x000fc00000000000 */
[----:B------:R-:W-:-:S00]  /*8610*/  NOP ;  /* 0x0000000000007918 */ /* 0x000fc00000000000 */
[----:B------:R-:W-:-:S00]  /*8620*/  NOP ;  /* 0x0000000000007918 */ /* 0x000fc00000000000 */
[----:B------:R-:W-:-:S00]  /*8630*/  NOP ;  /* 0x0000000000007918 */ /* 0x000fc00000000000 */
[----:B------:R-:W-:-:S00]  /*8640*/  NOP ;  /* 0x0000000000007918 */ /* 0x000fc00000000000 */
[----:B------:R-:W-:-:S00]  /*8650*/  NOP ;  /* 0x0000000000007918 */ /* 0x000fc00000000000 */
[----:B------:R-:W-:-:S00]  /*8660*/  NOP ;  /* 0x0000000000007918 */ /* 0x000fc00000000000 */
[----:B------:R-:W-:-:S00]  /*8670*/  NOP ;  /* 0x0000000000007918 */ /* 0x000fc00000000000 */
.L_x_205:


//--------------------- .nv.global.init           --------------------------
	.section	.nv.global.init,"aw",@progbits
.nv.global.init:
	.type		$str$22,@object
	.size		$str$22,($str$23 - $str$22)
$str$22:
        /*0000*/ 	.byte	0x6b, 0x5f, 0x74, 0x69, 0x6c, 0x65, 0x5f, 0x63, 0x6f, 0x75, 0x6e, 0x74, 0x20, 0x3e, 0x3d, 0x20
        /*0010*/ 	.byte	0x31, 0x00
	.type		$str$23,@object
	.size		$str$23,(__unnamed_1 - $str$23)
$str$23:
        /*0012*/ 	.byte	0x2f, 0x74, 0x6d, 0x70, 0x2f, 0x63, 0x75, 0x74, 0x6c, 0x61, 0x73, 0x73, 0x5f, 0x73, 0x77, 0x65
        /*0022*/ 	.byte	0x65, 0x70, 0x5f, 0x73, 0x72, 0x63, 0x2f, 0x69, 0x6e, 0x63, 0x6c, 0x75, 0x64, 0x65, 0x2f, 0x63
        /*0032*/ 	.byte	0x75, 0x74, 0x6c, 0x61, 0x73, 0x73, 0x2f, 0x67, 0x65, 0x6d, 0x6d, 0x2f, 0x63, 0x6f, 0x6c, 0x6c
        /*0042*/ 	.byte	0x65, 0x63, 0x74, 0x69, 0x76, 0x65, 0x2f, 0x73, 0x6d, 0x39, 0x30, 0x5f, 0x6d, 0x6d, 0x61, 0x5f
        /*0052*/ 	.byte	0x74, 0x6d, 0x61, 0x5f, 0x67, 0x6d, 0x6d, 0x61, 0x5f, 0x73, 0x73, 0x5f, 0x77, 0x61, 0x72, 0x70
        /*0062*/ 	.byte	0x73, 0x70, 0x65, 0x63, 0x69, 0x61, 0x6c, 0x69, 0x7a, 0x65, 0x64, 0x2e, 0x68, 0x70, 0x70, 0x00
	.type		__unnamed_1,@object
	.size		__unnamed_1,(.L_0 - __unnamed_1)
__unnamed_1:
        /*0072*/ 	.byte	0x76, 0x6f, 0x69, 0x64, 0x20, 0x63, 0x75, 0x74, 0x6c, 0x61, 0x73, 0x73, 0x3a, 0x3a, 0x67, 0x65
        /* <DEDUP_REMOVED lines=181> */
.L_0:


//--------------------- .nv.shared._ZN7cutlass13device_kernelINS_4gemm6kernel13GemmUniversalIN4cute5tupleIJiiiiEEENS1_10collective13CollectiveMmaINS1_34MainloopSm90TmaGmmaWarpSpecializedILi7ENS5_IJNS4_1CILi4EEESB_NSA_ILi1EEEEEENS1_35KernelTmaWarpSpecializedCooperativeEEENS5_IJNSA_ILi128EEESG_NSA_ILi64EEEEEENS_6half_tENS5_IJSC_llEEESJ_NS5_IJlSC_lEEENS4_8TiledMMAINS4_8MMA_AtomIJNS4_4SM904GMMA26MMA_64x128x16_F32F16F16_SSILNSP_5MajorE1ELSR_0ELNSP_7ScaleInE1ELSS_1EEEEEENS4_6LayoutINS5_IJNSA_ILi2EEESC_SC_EEENS5_IJSC_NSA_ILi0EEESY_EEEEENS5_IJNS4_10UnderscoreES11_S11_EEEEENS4_23SM90_TMA_LOAD_MULTICASTENS4_14ComposedLayoutINS4_7SwizzleILi3ELi4ELi3EEENS4_18smem_ptr_flag_bitsILi16EEENSV_INS5_IJSH_NSA_ILi8EEEEEENS5_IJSC_SH_EEEEEEEvNS4_8identityES14_NS15_IS17_S19_NSV_INS5_IJS1A_SH_EEENS5_IJSH_SC_EEEEEEEvS1F_EENS_8epilogue10collective6detail29Sm90TmaWarpSpecializedAdapterINS1M_15DefaultEpilogueISJ_SL_SL_NS1L_6thread17LinearCombinationISJ_Li1EffLNS1Q_9ScaleType4KindE0ELNS_15FloatRoundStyleE2ESJ_EENS1_15EpilogueDefaultEEEEEvvEEEEvNT_6ParamsE --------------------------
	.section	.nv.shared._ZN7cutlass13device_kernelINS_4gemm6kernel13GemmUniversalIN4cute5tupleIJiiiiEEENS1_10collective13CollectiveMmaINS1_34MainloopSm90TmaGmmaWarpSpecializedILi7ENS5_IJNS4_1CILi4EEESB_NSA_ILi1EEEEEENS1_35KernelTmaWarpSpecializedCooperativeEEENS5_IJNSA_ILi128EEESG_NSA_ILi64EEEEEENS_6half_tENS5_IJSC_llEEESJ_NS5_IJlSC_lEEENS4_8TiledMMAINS4_8MMA_AtomIJNS4_4SM904GMMA26MMA_64x128x16_F32F16F16_SSILNSP_5MajorE1ELSR_0ELNSP_7ScaleInE1ELSS_1EEEEEENS4_6LayoutINS5_IJNSA_ILi2EEESC_SC_EEENS5_IJSC_NSA_ILi0EEESY_EEEEENS5_IJNS4_10UnderscoreES11_S11_EEEEENS4_23SM90_TMA_LOAD_MULTICASTENS4_14ComposedLayoutINS4_7SwizzleILi3ELi4ELi3EEENS4_18smem_ptr_flag_bitsILi16EEENSV_INS5_IJSH_NSA_ILi8EEEEEENS5_IJSC_SH_EEEEEEEvNS4_8identityES14_NS15_IS17_S19_NSV_INS5_IJS1A_SH_EEENS5_IJSH_SC_EEEEEEEvS1F_EENS_8epilogue10collective6detail29Sm90TmaWarpSpecializedAdapterINS1M_15DefaultEpilogueISJ_SL_SL_NS1L_6thread17LinearCombinationISJ_Li1EffLNS1Q_9ScaleType4KindE0ELNS_15FloatRoundStyleE2ESJ_EENS1_15EpilogueDefaultEEEEEvvEEEEvNT_6ParamsE,"aw",@nobits
	.sectionflags	@""
	.align	16
	.zero		1024


//--------------------- .nv.shared.reserved.0     --------------------------
	.section	.nv.shared.reserved.0,"aw",@nobits
	.weak		__nv_reservedSMEM_offset_0_alias
	.size		__nv_reservedSMEM_offset_0_alias, 0, 0
	.other		__nv_reservedSMEM_offset_0_alias,@"STO_CUDA_RESERVED_SHARED STV_DEFAULT"
__nv_reservedSMEM_offset_0_alias:
	.zero		0


//--------------------- .nv.global                --------------------------
	.section	.nv.global,"aw",@nobits
.nv.global:
	.type		_ZN40_INTERNAL_c315a6ce_4_k_cu_188a1a76_307604cute1_E,@object
	.size		_ZN40_INTERNAL_c315a6ce_4_k_cu_188a1a76_307604cute1_E,(_ZN40_INTERNAL_c315a6ce_4_k_cu_188a1a76_307604cuda3std3__45__cpo6cbeginE - _ZN40_INTERNAL_c315a6ce_4_k_cu_188a1a76_307604cute1_E)
_ZN40_INTERNAL_c315a6ce_4_k_cu_188a1a76_307604cute1_E:
	.zero		1
	.type		_ZN40_INTERNAL_c315a6ce_4_k_cu_188a1a76_307604cuda3std3__45__cpo6cbeginE,@object
	.size		_ZN40_INTERNAL_c315a6ce_4_k_cu_188a1a76_307604cuda3std3__45__cpo6cbeginE,(_ZN40_INTERNAL_c315a6ce_4_k_cu_188a1a76_307604cuda3std3__48in_placeE - _ZN40_INTERNAL_c315a6ce_4_k_cu_188a1a76_307604cuda3std3__45__cpo6cbeginE)
_ZN40_INTERNAL_c315a6ce_4_k_cu_188a1a76_307604cuda3std3__45__cpo6cbeginE:
	.zero		1
	.type		_ZN40_INTERNAL_c315a6ce_4_k_cu_188a1a76_307604cuda3std3__48in_placeE,@object
	.size		_ZN40_INTERNAL_c315a6ce_4_k_cu_188a1a76_307604cuda3std3__48in_placeE,(_ZN40_INTERNAL_c315a6ce_4_k_cu_188a1a76_307604cuda3std6ranges3__45__cpo9iter_moveE - _ZN40_INTERNAL_c315a6ce_4_k_cu_188a1a76_307604cuda3std3__48in_placeE)
_ZN40_INTERNAL_c315a6ce_4_k_cu_188a1a76_307604cuda3std3__48in_placeE:
	.zero		1
	.type		_ZN40_INTERNAL_c315a6ce_4_k_cu_188a1a76_307604cuda3std6ranges3__45__cpo9iter_moveE,@object
	.size		_ZN40_INTERNAL_c315a6ce_4_k_cu_188a1a76_307604cuda3std6ranges3__45__cpo9iter_moveE,(_ZN40_INTERNAL_c315a6ce_4_k_cu_188a1a76_307604cuda3std3__45__cpo5beginE - _ZN40_INTERNAL_c315a6ce_4_k_cu_188a1a76_307604cuda3std6ranges3__45__cpo9iter_moveE)
_ZN40_INTERNAL_c315a6ce_4_k_cu_188a1a76_307604cuda3std6ranges3__45__cpo9iter_moveE:
	.zero		1
	.type		_ZN40_INTERNAL_c315a6ce_4_k_cu_188a1a76_307604cuda3std3__45__cpo5beginE,@object
	.size		_ZN40_INTERNAL_c315a6ce_4_k_cu_188a1a76_307604cuda3std3__45__cpo5beginE,(_ZN40_INTERNAL_c315a6ce_4_k_cu_188a1a76_307604cuda3std3__442_GLOBAL__N__c315a6ce_4_k_cu_188a1a76_307606ignoreE - _ZN40_INTERNAL_c315a6ce_4_k_cu_188a1a76_307604cuda3std3__45__cpo5beginE)
_ZN40_INTERNAL_c315a6ce_4_k_cu_188a1a76_307604cuda3std3__45__cpo5beginE:
	.zero		1
	.type		_ZN40_INTERNAL_c315a6ce_4_k_cu_188a1a76_307604cuda3std3__442_GLOBAL__N__c315a6ce_4_k_cu_188a1a76_307606ignoreE,@object
	.size		_ZN40_INTERNAL_c315a6ce_4_k_cu_188a1a76_307604cuda3std3__442_GLOBAL__N__c315a6ce_4_k_cu_188a1a76_307606ignoreE,(_ZN40_INTERNAL_c315a6ce_4_k_cu_188a1a76_307604cute7productE - _ZN40_INTERNAL_c315a6ce_4_k_cu_188a1a76_307604cuda3std3__442_GLOBAL__N__c315a6ce_4_k_cu_188a1a76_307606ignoreE)
_ZN40_INTERNAL_c315a6ce_4_k_cu_188a1a76_307604cuda3std3__442_GLOBAL__N__c315a6ce_4_k_cu_188a1a76_307606ignoreE:
	.zero		1
	.type		_ZN40_INTERNAL_c315a6ce_4_k_cu_188a1a76_307604cute7productE,@object
	.size		_ZN40_INTERNAL_c315a6ce_4_k_cu_188a1a76_307604cute7productE,(_ZN40_INTERNAL_c315a6ce_4_k_cu_188a1a76_307604cuda3std3__45__cpo3endE - _ZN40_INTERNAL_c315a6ce_4_k_cu_188a1a76_307604cute7productE)
_ZN40_INTERNAL_c315a6ce_4_k_cu_188a1a76_307604cute7productE:
	.zero		1
	.type		_ZN40_INTERNAL_c315a6ce_4_k_cu_188a1a76_307604cuda3std3__45__cpo3endE,@object
	.size		_ZN40_INTERNAL_c315a6ce_4_k_cu_188a1a76_307604cuda3std3__45__cpo3endE,(_ZN40_INTERNAL_c315a6ce_4_k_cu_188a1a76_307604cuda3std3__419piecewise_constructE - _ZN40_INTERNAL_c315a6ce_4_k_cu_188a1a76_307604cuda3std3__45__cpo3endE)
_ZN40_INTERNAL_c315a6ce_4_k_cu_188a1a76_307604cuda3std3__45__cpo3endE:
	.zero		1
	.type		_ZN40_INTERNAL_c315a6ce_4_k_cu_188a1a76_307604cuda3std3__419piecewise_constructE,@object
	.size		_ZN40_INTERNAL_c315a6ce_4_k_cu_188a1a76_307604cuda3std3__419piecewise_constructE,(_ZN40_INTERNAL_c315a6ce_4_k_cu_188a1a76_307604cuda3std3__45__cpo4cendE - _ZN40_INTERNAL_c315a6ce_4_k_cu_188a1a76_307604cuda3std3__419piecewise_constructE)
_ZN40_INTERNAL_c315a6ce_4_k_cu_188a1a76_307604cuda3std3__419piecewise_constructE:
	.zero		1
	.type		_ZN40_INTERNAL_c315a6ce_4_k_cu_188a1a76_307604cuda3std3__45__cpo4cendE,@object
	.size		_ZN40_INTERNAL_c315a6ce_4_k_cu_188a1a76_307604cuda3std3__45__cpo4cendE,(_ZN40_INTERNAL_c315a6ce_4_k_cu_188a1a76_307604cuda3std6ranges3__45__cpo4swapE - _ZN40_INTERNAL_c315a6ce_4_k_cu_188a1a76_307604cuda3std3__45__cpo4cendE)
_ZN40_INTERNAL_c315a6ce_4_k_cu_188a1a76_307604cuda3std3__45__cpo4cendE:
	.zero		1
	.type		_ZN40_INTERNAL_c315a6ce_4_k_cu_188a1a76_307604cuda3std6ranges3__45__cpo4swapE,@object
	.size		_ZN40_INTERNAL_c315a6ce_4_k_cu_188a1a76_307604cuda3std6ranges3__45__cpo4swapE,(.L_8 - _ZN40_INTERNAL_c315a6ce_4_k_cu_188a1a76_307604cuda3std6ranges3__45__cpo4swapE)
_ZN40_INTERNAL_c315a6ce_4_k_cu_188a1a76_307604cuda3std6ranges3__45__cpo4swapE:
	.zero		1
.L_8:


//--------------------- .nv.constant0._ZN7cutlass13device_kernelINS_4gemm6kernel13GemmUniversalIN4cute5tupleIJiiiiEEENS1_10collective13CollectiveMmaINS1_34MainloopSm90TmaGmmaWarpSpecializedILi7ENS5_IJNS4_1CILi4EEESB_NSA_ILi1EEEEEENS1_35KernelTmaWarpSpecializedCooperativeEEENS5_IJNSA_ILi128EEESG_NSA_ILi64EEEEEENS_6half_tENS5_IJSC_llEEESJ_NS5_IJlSC_lEEENS4_8TiledMMAINS4_8MMA_AtomIJNS4_4SM904GMMA26MMA_64x128x16_F32F16F16_SSILNSP_5MajorE1ELSR_0ELNSP_7ScaleInE1ELSS_1EEEEEENS4_6LayoutINS5_IJNSA_ILi2EEESC_SC_EEENS5_IJSC_NSA_ILi0EEESY_EEEEENS5_IJNS4_10UnderscoreES11_S11_EEEEENS4_23SM90_TMA_LOAD_MULTICASTENS4_14ComposedLayoutINS4_7SwizzleILi3ELi4ELi3EEENS4_18smem_ptr_flag_bitsILi16EEENSV_INS5_IJSH_NSA_ILi8EEEEEENS5_IJSC_SH_EEEEEEEvNS4_8identityES14_NS15_IS17_S19_NSV_INS5_IJS1A_SH_EEENS5_IJSH_SC_EEEEEEEvS1F_EENS_8epilogue10collective6detail29Sm90TmaWarpSpecializedAdapterINS1M_15DefaultEpilogueISJ_SL_SL_NS1L_6thread17LinearCombinationISJ_Li1EffLNS1Q_9ScaleType4KindE0ELNS_15FloatRoundStyleE2ESJ_EENS1_15EpilogueDefaultEEEEEvvEEEEvNT_6ParamsE --------------------------
	.section	.nv.constant0._ZN7cutlass13device_kernelINS_4gemm6kernel13GemmUniversalIN4cute5tupleIJiiiiEEENS1_10collective13CollectiveMmaINS1_34MainloopSm90TmaGmmaWarpSpecializedILi7ENS5_IJNS4_1CILi4EEESB_NSA_ILi1EEEEEENS1_35KernelTmaWarpSpecializedCooperativeEEENS5_IJNSA_ILi128EEESG_NSA_ILi64EEEEEENS_6half_tENS5_IJSC_llEEESJ_NS5_IJlSC_lEEENS4_8TiledMMAINS4_8MMA_AtomIJNS4_4SM904GMMA26MMA_64x128x16_F32F16F16_SSILNSP_5MajorE1ELSR_0ELNSP_7ScaleInE1ELSS_1EEEEEENS4_6LayoutINS5_IJNSA_ILi2EEESC_SC_EEENS5_IJSC_NSA_ILi0EEESY_EEEEENS5_IJNS4_10UnderscoreES11_S11_EEEEENS4_23SM90_TMA_LOAD_MULTICASTENS4_14ComposedLayoutINS4_7SwizzleILi3ELi4ELi3EEENS4_18smem_ptr_flag_bitsILi16EEENSV_INS5_IJSH_NSA_ILi8EEEEEENS5_IJSC_SH_EEEEEEEvNS4_8identityES14_NS15_IS17_S19_NSV_INS5_IJS1A_SH_EEENS5_IJSH_SC_EEEEEEEvS1F_EENS_8epilogue10collective6detail29Sm90TmaWarpSpecializedAdapterINS1M_15DefaultEpilogueISJ_SL_SL_NS1L_6thread17LinearCombinationISJ_Li1EffLNS1Q_9ScaleType4KindE0ELNS_15FloatRoundStyleE2ESJ_EENS1_15EpilogueDefaultEEEEEvvEEEEvNT_6ParamsE,"a",@progbits
	.sectionflags	@""
	.align	4
.nv.constant0._ZN7cutlass13device_kernelINS_4gemm6kernel13GemmUniversalIN4cute5tupleIJiiiiEEENS1_10collective13CollectiveMmaINS1_34MainloopSm90TmaGmmaWarpSpecializedILi7ENS5_IJNS4_1CILi4EEESB_NSA_ILi1EEEEEENS1_35KernelTmaWarpSpecializedCooperativeEEENS5_IJNSA_ILi128EEESG_NSA_ILi64EEEEEENS_6half_tENS5_IJSC_llEEESJ_NS5_IJlSC_lEEENS4_8TiledMMAINS4_8MMA_AtomIJNS4_4SM904GMMA26MMA_64x128x16_F32F16F16_SSILNSP_5MajorE1ELSR_0ELNSP_7ScaleInE1ELSS_1EEEEEENS4_6LayoutINS5_IJNSA_ILi2EEESC_SC_EEENS5_IJSC_NSA_ILi0EEESY_EEEEENS5_IJNS4_10UnderscoreES11_S11_EEEEENS4_23SM90_TMA_LOAD_MULTICASTENS4_14ComposedLayoutINS4_7SwizzleILi3ELi4ELi3EEENS4_18smem_ptr_flag_bitsILi16EEENSV_INS5_IJSH_NSA_ILi8EEEEEENS5_IJSC_SH_EEEEEEEvNS4_8identityES14_NS15_IS17_S19_NSV_INS5_IJS1A_SH_EEENS5_IJSH_SC_EEEEEEEvS1F_EENS_8epilogue10collective6detail29Sm90TmaWarpSpecializedAdapterINS1M_15DefaultEpilogueISJ_SL_SL_NS1L_6thread17LinearCombinationISJ_Li1EffLNS1Q_9ScaleType4KindE0ELNS_15FloatRoundStyleE2ESJ_EENS1_15EpilogueDefaultEEEEEvvEEEEvNT_6ParamsE:
	.zero		1664


//--------------------- SYMBOLS --------------------------

	.type		.nv.reservedSmem.offset0,@object
	.size		.nv.reservedSmem.offset0,0x4
	.type		__assertfail,@function
